	.target	sm_100a

	.elftype	@"ET_EXEC"


//--------------------- .note.nv.tkinfo           --------------------------
	.section	.note.nv.tkinfo,"",@"SHT_NOTE"
	.sectionflags	@"SHF_NOTE_NV_TKINFO"
	.tkinfo
        /*0018*/ 	.word	0x00000002
        /*0030*/ 	.string	""
        /*0030*/ 	.string	"ptxas"
        /*0030*/ 	.string	"Cuda compilation tools, release 13.0, V13.0.88"
        /*0030*/ 	.string	"Build cuda_13.0.r13.0/compiler.36424714_0"
        /*0030*/ 	.string	"-arch sm_100a -m 64 "



//--------------------- .note.nv.cuinfo           --------------------------
	.section	.note.nv.cuinfo,"",@"SHT_NOTE"
	.sectionflags	@"SHF_NOTE_NV_CUINFO"
        /*0018*/ 	.short	0x0002
        /*001a*/ 	.short	0x0064
        /*001c*/ 	.short	0x0082
	.zero		2


//--------------------- .nv.info                  --------------------------
	.section	.nv.info,"",@"SHT_CUDA_INFO"
	.align	4


	//----- nvinfo : EIATTR_REGCOUNT
	.align		4
        /*0000*/ 	.byte	0x04, 0x2f
        /*0002*/ 	.short	(.L_20 - .L_19)
	.align		4
.L_19:
        /*0004*/ 	.word	index@(_ZN7cutlass13device_kernelINS_4gemm6kernel13GemmUniversalIN4cute5tupleIJiiiiEEENS1_10collective13CollectiveMmaINS1_35MainloopSm100TmaUmmaWarpSpecializedILi4ELi2ELi2ENS5_IJNS4_1CILi2EEESB_NSA_ILi1EEEEEEEENS5_IJNSA_ILi256EEESF_NSA_ILi64EEEEEENS_12float_e4m3_tENS5_IJlSC_lEEESI_SJ_NS4_8TiledMMAINS4_8MMA_AtomIJNS4_10MMA_TraitsINS4_25SM100_MMA_F8F6F4_2x1SM_SSEJSI_SI_fSF_SF_NS4_17integral_constantINS4_4UMMA5MajorELSQ_0EEESR_NSO_INSP_7ScaleInELSS_0EEEST_EEEEEENS4_6LayoutINS5_IJSC_SC_SC_EEENS5_IJNSA_ILi0EEESY_SY_EEEEENS5_IJNS4_10UnderscoreES11_S11_EEEEENS4_28SM100_TMA_2SM_LOAD_MULTICASTENS4_14ComposedLayoutINS4_7SwizzleILi2ELi4ELi3EEENS4_18smem_ptr_flag_bitsILi8EEENSW_INS5_IJNSA_ILi8EEESG_EEENS5_IJSG_SC_EEEEEEEvNS4_8identityENS4_18SM100_TMA_2SM_LOADES1E_vS1F_EENS_8epilogue10collective18CollectiveEpilogueINS1I_23Sm100TmaWarpSpecializedILi4ELi2ELi64ELb0ELb0EEEJNS5_IJNSA_ILi128EEESF_SG_EEENS5_IJNSW_IS1N_SC_EENSW_ISG_SC_EEEEESI_SJ_SI_SJ_NS1I_6fusion15FusionCallbacksIS1M_NS1S_17LinearCombinationISI_fSI_fLNS_15FloatRoundStyleE2EEES1O_S1R_JEEENS4_5SM1004TMEM4LOAD26SM100_TMEM_LOAD_32dp32b64xENS4_13SM90_TMA_LOADES1E_NS4_39AutoVectorizingCopyWithAssumedAlignmentILi128EEENS4_14SM90_TMA_STOREES1E_S24_S24_EEEvvEEEEvNT_6ParamsE)
        /*0008*/ 	.word	0x000000cf


	//----- nvinfo : EIATTR_FRAME_SIZE
	.align		4
.L_20:
        /*000c*/ 	.byte	0x04, 0x11
        /*000e*/ 	.short	(.L_22 - .L_21)
	.align		4
.L_21:
        /*0010*/ 	.word	index@($__internal_2_$__cuda_sm10x_tcgen05_guardrail_trap_unallocated_columns_being_dealloced)
        /*0014*/ 	.word	0x00000000


	//----- nvinfo : EIATTR_FRAME_SIZE
	.align		4
.L_22:
        /*0018*/ 	.byte	0x04, 0x11
        /*001a*/ 	.short	(.L_24 - .L_23)
	.align		4
.L_23:
        /*001c*/ 	.word	index@($__internal_1_$__cuda_sm10x_tcgen05_guardrail_trap_phase_invalid_during_alloc)
        /*0020*/ 	.word	0x00000000


	//----- nvinfo : EIATTR_FRAME_SIZE
	.align		4
.L_24:
        /*0024*/ 	.byte	0x04, 0x11
        /*0026*/ 	.short	(.L_26 - .L_25)
	.align		4
.L_25:
        /*0028*/ 	.word	index@($__internal_0_$__cuda_sm10x_tcgen05_guardrail_trap_col_being_dealloced_not_returned_by_alloc)
        /*002c*/ 	.word	0x00000000


	//----- nvinfo : EIATTR_FRAME_SIZE
	.align		4
.L_26:
        /*0030*/ 	.byte	0x04, 0x11
        /*0032*/ 	.short	(.L_28 - .L_27)
	.align		4
.L_27:
        /*0034*/ 	.word	index@(_ZN7cutlass13device_kernelINS_4gemm6kernel13GemmUniversalIN4cute5tupleIJiiiiEEENS1_10collective13CollectiveMmaINS1_35MainloopSm100TmaUmmaWarpSpecializedILi4ELi2ELi2ENS5_IJNS4_1CILi2EEESB_NSA_ILi1EEEEEEEENS5_IJNSA_ILi256EEESF_NSA_ILi64EEEEEENS_12float_e4m3_tENS5_IJlSC_lEEESI_SJ_NS4_8TiledMMAINS4_8MMA_AtomIJNS4_10MMA_TraitsINS4_25SM100_MMA_F8F6F4_2x1SM_SSEJSI_SI_fSF_SF_NS4_17integral_constantINS4_4UMMA5MajorELSQ_0EEESR_NSO_INSP_7ScaleInELSS_0EEEST_EEEEEENS4_6LayoutINS5_IJSC_SC_SC_EEENS5_IJNSA_ILi0EEESY_SY_EEEEENS5_IJNS4_10UnderscoreES11_S11_EEEEENS4_28SM100_TMA_2SM_LOAD_MULTICASTENS4_14ComposedLayoutINS4_7SwizzleILi2ELi4ELi3EEENS4_18smem_ptr_flag_bitsILi8EEENSW_INS5_IJNSA_ILi8EEESG_EEENS5_IJSG_SC_EEEEEEEvNS4_8identityENS4_18SM100_TMA_2SM_LOADES1E_vS1F_EENS_8epilogue10collective18CollectiveEpilogueINS1I_23Sm100TmaWarpSpecializedILi4ELi2ELi64ELb0ELb0EEEJNS5_IJNSA_ILi128EEESF_SG_EEENS5_IJNSW_IS1N_SC_EENSW_ISG_SC_EEEEESI_SJ_SI_SJ_NS1I_6fusion15FusionCallbacksIS1M_NS1S_17LinearCombinationISI_fSI_fLNS_15FloatRoundStyleE2EEES1O_S1R_JEEENS4_5SM1004TMEM4LOAD26SM100_TMEM_LOAD_32dp32b64xENS4_13SM90_TMA_LOADES1E_NS4_39AutoVectorizingCopyWithAssumedAlignmentILi128EEENS4_14SM90_TMA_STOREES1E_S24_S24_EEEvvEEEEvNT_6ParamsE)
        /*0038*/ 	.word	0x00000000


	//----- nvinfo : EIATTR_MIN_STACK_SIZE
	.align		4
.L_28:
        /*003c*/ 	.byte	0x04, 0x12
        /*003e*/ 	.short	(.L_30 - .L_29)
	.align		4
.L_29:
        /*0040*/ 	.word	index@(_ZN7cutlass13device_kernelINS_4gemm6kernel13GemmUniversalIN4cute5tupleIJiiiiEEENS1_10collective13CollectiveMmaINS1_35MainloopSm100TmaUmmaWarpSpecializedILi4ELi2ELi2ENS5_IJNS4_1CILi2EEESB_NSA_ILi1EEEEEEEENS5_IJNSA_ILi256EEESF_NSA_ILi64EEEEEENS_12float_e4m3_tENS5_IJlSC_lEEESI_SJ_NS4_8TiledMMAINS4_8MMA_AtomIJNS4_10MMA_TraitsINS4_25SM100_MMA_F8F6F4_2x1SM_SSEJSI_SI_fSF_SF_NS4_17integral_constantINS4_4UMMA5MajorELSQ_0EEESR_NSO_INSP_7ScaleInELSS_0EEEST_EEEEEENS4_6LayoutINS5_IJSC_SC_SC_EEENS5_IJNSA_ILi0EEESY_SY_EEEEENS5_IJNS4_10UnderscoreES11_S11_EEEEENS4_28SM100_TMA_2SM_LOAD_MULTICASTENS4_14ComposedLayoutINS4_7SwizzleILi2ELi4ELi3EEENS4_18smem_ptr_flag_bitsILi8EEENSW_INS5_IJNSA_ILi8EEESG_EEENS5_IJSG_SC_EEEEEEEvNS4_8identityENS4_18SM100_TMA_2SM_LOADES1E_vS1F_EENS_8epilogue10collective18CollectiveEpilogueINS1I_23Sm100TmaWarpSpecializedILi4ELi2ELi64ELb0ELb0EEEJNS5_IJNSA_ILi128EEESF_SG_EEENS5_IJNSW_IS1N_SC_EENSW_ISG_SC_EEEEESI_SJ_SI_SJ_NS1I_6fusion15FusionCallbacksIS1M_NS1S_17LinearCombinationISI_fSI_fLNS_15FloatRoundStyleE2EEES1O_S1R_JEEENS4_5SM1004TMEM4LOAD26SM100_TMEM_LOAD_32dp32b64xENS4_13SM90_TMA_LOADES1E_NS4_39AutoVectorizingCopyWithAssumedAlignmentILi128EEENS4_14SM90_TMA_STOREES1E_S24_S24_EEEvvEEEEvNT_6ParamsE)
        /*0044*/ 	.word	0x00000000
.L_30:


//--------------------- .nv.compat                --------------------------
	.section	.nv.compat,"",@"SHT_CUDA_COMPAT_INFO"
	.align	4
        /*0000*/ 	.byte	0x02, 0x09, 0x01, 0x00, 0x02, 0x02, 0x02, 0x00, 0x02, 0x05, 0x05, 0x00, 0x03, 0x07, 0x01, 0x01
        /*0010*/ 	.byte	0x02, 0x03, 0x01, 0x00, 0x02, 0x06, 0x01, 0x00, 0x04, 0x0b, 0x08, 0x00, 0x09, 0x00, 0x00, 0x00
        /*0020*/ 	.byte	0x00, 0x00, 0x00, 0x00


//--------------------- .nv.info._ZN7cutlass13device_kernelINS_4gemm6kernel13GemmUniversalIN4cute5tupleIJiiiiEEENS1_10collective13CollectiveMmaINS1_35MainloopSm100TmaUmmaWarpSpecializedILi4ELi2ELi2ENS5_IJNS4_1CILi2EEESB_NSA_ILi1EEEEEEEENS5_IJNSA_ILi256EEESF_NSA_ILi64EEEEEENS_12float_e4m3_tENS5_IJlSC_lEEESI_SJ_NS4_8TiledMMAINS4_8MMA_AtomIJNS4_10MMA_TraitsINS4_25SM100_MMA_F8F6F4_2x1SM_SSEJSI_SI_fSF_SF_NS4_17integral_constantINS4_4UMMA5MajorELSQ_0EEESR_NSO_INSP_7ScaleInELSS_0EEEST_EEEEEENS4_6LayoutINS5_IJSC_SC_SC_EEENS5_IJNSA_ILi0EEESY_SY_EEEEENS5_IJNS4_10UnderscoreES11_S11_EEEEENS4_28SM100_TMA_2SM_LOAD_MULTICASTENS4_14ComposedLayoutINS4_7SwizzleILi2ELi4ELi3EEENS4_18smem_ptr_flag_bitsILi8EEENSW_INS5_IJNSA_ILi8EEESG_EEENS5_IJSG_SC_EEEEEEEvNS4_8identityENS4_18SM100_TMA_2SM_LOADES1E_vS1F_EENS_8epilogue10collective18CollectiveEpilogueINS1I_23Sm100TmaWarpSpecializedILi4ELi2ELi64ELb0ELb0EEEJNS5_IJNSA_ILi128EEESF_SG_EEENS5_IJNSW_IS1N_SC_EENSW_ISG_SC_EEEEESI_SJ_SI_SJ_NS1I_6fusion15FusionCallbacksIS1M_NS1S_17LinearCombinationISI_fSI_fLNS_15FloatRoundStyleE2EEES1O_S1R_JEEENS4_5SM1004TMEM4LOAD26SM100_TMEM_LOAD_32dp32b64xENS4_13SM90_TMA_LOADES1E_NS4_39AutoVectorizingCopyWithAssumedAlignmentILi128EEENS4_14SM90_TMA_STOREES1E_S24_S24_EEEvvEEEEvNT_6ParamsE --------------------------
	.section	.nv.info._ZN7cutlass13device_kernelINS_4gemm6kernel13GemmUniversalIN4cute5tupleIJiiiiEEENS1_10collective13CollectiveMmaINS1_35MainloopSm100TmaUmmaWarpSpecializedILi4ELi2ELi2ENS5_IJNS4_1CILi2EEESB_NSA_ILi1EEEEEEEENS5_IJNSA_ILi256EEESF_NSA_ILi64EEEEEENS_12float_e4m3_tENS5_IJlSC_lEEESI_SJ_NS4_8TiledMMAINS4_8MMA_AtomIJNS4_10MMA_TraitsINS4_25SM100_MMA_F8F6F4_2x1SM_SSEJSI_SI_fSF_SF_NS4_17integral_constantINS4_4UMMA5MajorELSQ_0EEESR_NSO_INSP_7ScaleInELSS_0EEEST_EEEEEENS4_6LayoutINS5_IJSC_SC_SC_EEENS5_IJNSA_ILi0EEESY_SY_EEEEENS5_IJNS4_10UnderscoreES11_S11_EEEEENS4_28SM100_TMA_2SM_LOAD_MULTICASTENS4_14ComposedLayoutINS4_7SwizzleILi2ELi4ELi3EEENS4_18smem_ptr_flag_bitsILi8EEENSW_INS5_IJNSA_ILi8EEESG_EEENS5_IJSG_SC_EEEEEEEvNS4_8identityENS4_18SM100_TMA_2SM_LOADES1E_vS1F_EENS_8epilogue10collective18CollectiveEpilogueINS1I_23Sm100TmaWarpSpecializedILi4ELi2ELi64ELb0ELb0EEEJNS5_IJNSA_ILi128EEESF_SG_EEENS5_IJNSW_IS1N_SC_EENSW_ISG_SC_EEEEESI_SJ_SI_SJ_NS1I_6fusion15FusionCallbacksIS1M_NS1S_17LinearCombinationISI_fSI_fLNS_15FloatRoundStyleE2EEES1O_S1R_JEEENS4_5SM1004TMEM4LOAD26SM100_TMEM_LOAD_32dp32b64xENS4_13SM90_TMA_LOADES1E_NS4_39AutoVectorizingCopyWithAssumedAlignmentILi128EEENS4_14SM90_TMA_STOREES1E_S24_S24_EEEvvEEEEvNT_6ParamsE,"",@"SHT_CUDA_INFO"
	.sectionflags	@""
	.align	4


	//----- nvinfo : EIATTR_CUDA_API_VERSION
	.align		4
        /*0000*/ 	.byte	0x04, 0x37
        /*0002*/ 	.short	(.L_32 - .L_31)
.L_31:
        /*0004*/ 	.word	0x00000082


	//----- nvinfo : EIATTR_KPARAM_INFO
	.align		4
.L_32:
        /*0008*/ 	.byte	0x04, 0x17
        /*000a*/ 	.short	(.L_34 - .L_33)
.L_33:
        /*000c*/ 	.word	0x00000000
        /*0010*/ 	.short	0x0000
        /*0012*/ 	.short	0x0000
        /*0014*/ 	.byte	0x00, 0xf0, 0x01, 0x20


	//----- nvinfo : EIATTR_AT_ENTRY_FRAGMENTS
	.align		4
.L_34:
        /*0018*/ 	.byte	0x04, 0x4f
        /*001a*/ 	.short	(.L_36 - .L_35)


	//   ....[0]....
.L_35:
        /*001c*/ 	.word	0x00000007


	//----- nvinfo : EIATTR_RESERVED_SMEM_USED
	.align		4
.L_36:
        /*0020*/ 	.byte	0x01, 0x41
	.zero		2


	//----- nvinfo : EIATTR_SPARSE_MMA_MASK
	.align		4
        /*0024*/ 	.byte	0x03, 0x50
        /*0026*/ 	.short	0x0000


	//----- nvinfo : EIATTR_TCGEN05_2CTA_USED
	.align		4
        /*0028*/ 	.byte	0x01, 0x52
	.zero		2


	//----- nvinfo : EIATTR_MAXREG_COUNT
	.align		4
        /*002c*/ 	.byte	0x03, 0x1b
        /*002e*/ 	.short	0x00ff


	//----- nvinfo : EIATTR_NUM_BARRIERS
	.align		4
        /*0030*/ 	.byte	0x02, 0x4c
        /*0032*/ 	.byte	0x07
	.zero		1


	//----- nvinfo : EIATTR_EXTERNS
	.align		4
        /*0034*/ 	.byte	0x04, 0x0f
        /*0036*/ 	.short	(.L_38 - .L_37)


	//   ....[0]....
	.align		4
.L_37:
        /*0038*/ 	.word	index@(__assertfail)


	//----- nvinfo : EIATTR_MERCURY_ISA_VERSION
	.align		4
.L_38:
        /*003c*/ 	.byte	0x03, 0x5f
        /*003e*/ 	.short	0x0101


	//----- nvinfo : EIATTR_INT_WARP_WIDE_INSTR_OFFSETS
	.align		4
        /*0040*/ 	.byte	0x04, 0x31
        /*0042*/ 	.short	(.L_40 - .L_39)


	//   ....[0]....
.L_39:
        /*0044*/ 	.word	0x00000d30


	//   ....[1]....
        /*0048*/ 	.word	0x00000dd0


	//   ....[2]....
        /*004c*/ 	.word	0x000040a0


	//   ....[3]....
        /*0050*/ 	.word	0x000040c0


	//   ....[4]....
        /*0054*/ 	.word	0x000040f0


	//   ....[5]....
        /*0058*/ 	.word	0x00004c30


	//   ....[6]....
        /*005c*/ 	.word	0x00004ca0


	//   ....[7]....
        /*0060*/ 	.word	0x00004d80


	//   ....[8]....
        /*0064*/ 	.word	0x00004e00


	//   ....[9]....
        /*0068*/ 	.word	0x00004f00


	//   ....[10]....
        /*006c*/ 	.word	0x00004f80


	//   ....[11]....
        /*0070*/ 	.word	0x00005070


	//   ....[12]....
        /*0074*/ 	.word	0x00005120


	//----- nvinfo : EIATTR_COOP_GROUP_MASK_REGIDS
	.align		4
.L_40:
        /*0078*/ 	.byte	0x04, 0x29
        /*007a*/ 	.short	(.L_42 - .L_41)


	//   ....[0]....
.L_41:
        /*007c*/ 	.word	0xffffffff


	//   ....[1]....
        /*0080*/ 	.word	0xffffffff


	//   ....[2]....
        /*0084*/ 	.word	0xffffffff


	//   ....[3]....
        /*0088*/ 	.word	0xffffffff


	//   ....[4]....
        /*008c*/ 	.word	0xffffffff


	//   ....[5]....
        /*0090*/ 	.word	0xffffffff


	//   ....[6]....
        /*0094*/ 	.word	0xffffffff


	//   ....[7]....
        /*0098*/ 	.word	0xffffffff


	//   ....[8]....
        /*009c*/ 	.word	0xffffffff


	//   ....[9]....
        /*00a0*/ 	.word	0xffffffff


	//   ....[10]....
        /*00a4*/ 	.word	0xffffffff


	//   ....[11]....
        /*00a8*/ 	.word	0xffffffff


	//   ....[12]....
        /*00ac*/ 	.word	0xffffffff


	//   ....[13]....
        /*00b0*/ 	.word	0xffffffff


	//----- nvinfo : EIATTR_COOP_GROUP_INSTR_OFFSETS
	.align		4
.L_42:
        /*00b4*/ 	.byte	0x04, 0x28
        /*00b6*/ 	.short	(.L_44 - .L_43)


	//   ....[0]....
.L_43:
        /*00b8*/ 	.word	0x000000b0


	//   ....[1]....
        /*00bc*/ 	.word	0x00000520


	//   ....[2]....
        /*00c0*/ 	.word	0x000006e0


	//   ....[3]....
        /*00c4*/ 	.word	0x00000870


	//   ....[4]....
        /*00c8*/ 	.word	0x00000960


	//   ....[5]....
        /*00cc*/ 	.word	0x00000ac0


	//   ....[6]....
        /*00d0*/ 	.word	0x00000c10


	//   ....[7]....
        /*00d4*/ 	.word	0x00000e50


	//   ....[8]....
        /*00d8*/ 	.word	0x000021c0


	//   ....[9]....
        /*00dc*/ 	.word	0x00003080


	//   ....[10]....
        /*00e0*/ 	.word	0x00003550


	//   ....[11]....
        /*00e4*/ 	.word	0x00003580


	//   ....[12]....
        /*00e8*/ 	.word	0x00003fa0


	//   ....[13]....
        /*00ec*/ 	.word	0x000041b0


	//----- nvinfo : EIATTR_VRC_CTA_INIT_COUNT
	.align		4
.L_44:
        /*00f0*/ 	.byte	0x02, 0x4a
        /*00f2*/ 	.byte	0x80
	.zero		1


	//----- nvinfo : EIATTR_SYSCALL_OFFSETS
	.align		4
        /*00f4*/ 	.byte	0x04, 0x46
        /*00f6*/ 	.short	(.L_46 - .L_45)


	//   ....[0]....
.L_45:
        /*00f8*/ 	.word	0x00005da0


	//   ....[1]....
        /*00fc*/ 	.word	0x00005ee0


	//   ....[2]....
        /*0100*/ 	.word	0x00006770


	//   ....[3]....
        /*0104*/ 	.word	0x00007d90


	//   ....[4]....
        /*0108*/ 	.word	0x00009340


	//   ....[5]....
        /*010c*/ 	.word	0x0000a910


	//----- nvinfo : EIATTR_MBARRIER_INSTR_OFFSETS
	.align		4
.L_46:
        /*0110*/ 	.byte	0x04, 0x39
        /*0112*/ 	.short	(.L_48 - .L_47)


	//   ....[0]....
.L_47:
        /*0114*/ 	.word	0x00000650
        /*0118*/ 	.word	0x000000ff
        /*011c*/ 	.word	0x00000000
        /*0120*/ 	.short	0x0100
        /*0122*/ 	.byte	0x04
	.zero		1


	//   ....[1]....
        /*0124*/ 	.word	0x00000660
        /*0128*/ 	.word	0x000000ff
        /*012c*/ 	.word	0x00000020
        /*0130*/ 	.short	0x0100
        /*0132*/ 	.byte	0x04
	.zero		1


	//   ....[2]....
        /*0134*/ 	.word	0x00000670
        /*0138*/ 	.word	0x000000ff
        /*013c*/ 	.word	0x00000008
        /*0140*/ 	.short	0x0100
        /*0142*/ 	.byte	0x04
	.zero		1


	//   ....[3]....
        /*0144*/ 	.word	0x00000680
        /*0148*/ 	.word	0x000000ff
        /*014c*/ 	.word	0x00000028
        /*0150*/ 	.short	0x0100
        /*0152*/ 	.byte	0x04
	.zero		1


	//   ....[4]....
        /*0154*/ 	.word	0x00000690
        /*0158*/ 	.word	0x000000ff
        /*015c*/ 	.word	0x00000010
        /*0160*/ 	.short	0x0100
        /*0162*/ 	.byte	0x04
	.zero		1


	//   ....[5]....
        /*0164*/ 	.word	0x000006a0
        /*0168*/ 	.word	0x000000ff
        /*016c*/ 	.word	0x00000030
        /*0170*/ 	.short	0x0100
        /*0172*/ 	.byte	0x04
	.zero		1


	//   ....[6]....
        /*0174*/ 	.word	0x000006b0
        /*0178*/ 	.word	0x000000ff
        /*017c*/ 	.word	0x00000018
        /*0180*/ 	.short	0x0100
        /*0182*/ 	.byte	0x04
	.zero		1


	//   ....[7]....
        /*0184*/ 	.word	0x000006c0
        /*0188*/ 	.word	0x000000ff
        /*018c*/ 	.word	0x00000038
        /*0190*/ 	.short	0x0100
        /*0192*/ 	.byte	0x04
	.zero		1


	//   ....[8]....
        /*0194*/ 	.word	0x000007e0
        /*0198*/ 	.word	0x000000ff
        /*019c*/ 	.word	0x00000040
        /*01a0*/ 	.short	0x0100
        /*01a2*/ 	.byte	0x04
	.zero		1


	//   ....[9]....
        /*01a4*/ 	.word	0x000007f0
        /*01a8*/ 	.word	0x000000ff
        /*01ac*/ 	.word	0x00000060
        /*01b0*/ 	.short	0x0100
        /*01b2*/ 	.byte	0x04
	.zero		1


	//   ....[10]....
        /*01b4*/ 	.word	0x00000800
        /*01b8*/ 	.word	0x000000ff
        /*01bc*/ 	.word	0x00000048
        /*01c0*/ 	.short	0x0100
        /*01c2*/ 	.byte	0x04
	.zero		1


	//   ....[11]....
        /*01c4*/ 	.word	0x00000810
        /*01c8*/ 	.word	0x000000ff
        /*01cc*/ 	.word	0x00000068
        /*01d0*/ 	.short	0x0100
        /*01d2*/ 	.byte	0x04
	.zero		1


	//   ....[12]....
        /*01d4*/ 	.word	0x00000820
        /*01d8*/ 	.word	0x000000ff
        /*01dc*/ 	.word	0x00000050
        /*01e0*/ 	.short	0x0100
        /*01e2*/ 	.byte	0x04
	.zero		1


	//   ....[13]....
        /*01e4*/ 	.word	0x00000830
        /*01e8*/ 	.word	0x000000ff
        /*01ec*/ 	.word	0x00000070
        /*01f0*/ 	.short	0x0100
        /*01f2*/ 	.byte	0x04
	.zero		1


	//   ....[14]....
        /*01f4*/ 	.word	0x00000840
        /*01f8*/ 	.word	0x000000ff
        /*01fc*/ 	.word	0x00000058
        /*0200*/ 	.short	0x0100
        /*0202*/ 	.byte	0x04
	.zero		1


	//   ....[15]....
        /*0204*/ 	.word	0x00000850
        /*0208*/ 	.word	0x000000ff
        /*020c*/ 	.word	0x00000078
        /*0210*/ 	.short	0x0100
        /*0212*/ 	.byte	0x04
	.zero		1


	//   ....[16]....
        /*0214*/ 	.word	0x00000930
        /*0218*/ 	.word	0x000000ff
        /*021c*/ 	.word	0x00000080
        /*0220*/ 	.short	0x0100
        /*0222*/ 	.byte	0x06
	.zero		1


	//   ....[17]....
        /*0224*/ 	.word	0x00000940
        /*0228*/ 	.word	0x000000ff
        /*022c*/ 	.word	0x00000088
        /*0230*/ 	.short	0x0100
        /*0232*/ 	.byte	0x06
	.zero		1


	//   ....[18]....
        /*0234*/ 	.word	0x00000a70
        /*0238*/ 	.word	0x000000ff
        /*023c*/ 	.word	0x00000090
        /*0240*/ 	.short	0x0100
        /*0242*/ 	.byte	0x06
	.zero		1


	//   ....[19]....
        /*0244*/ 	.word	0x00000a80
        /*0248*/ 	.word	0x000000ff
        /*024c*/ 	.word	0x000000a0
        /*0250*/ 	.short	0x0100
        /*0252*/ 	.byte	0x06
	.zero		1


	//   ....[20]....
        /*0254*/ 	.word	0x00000a90
        /*0258*/ 	.word	0x000000ff
        /*025c*/ 	.word	0x00000098
        /*0260*/ 	.short	0x0100
        /*0262*/ 	.byte	0x06
	.zero		1


	//   ....[21]....
        /*0264*/ 	.word	0x00000aa0
        /*0268*/ 	.word	0x000000ff
        /*026c*/ 	.word	0x000000a8
        /*0270*/ 	.short	0x0100
        /*0272*/ 	.byte	0x06
	.zero		1


	//   ....[22]....
        /*0274*/ 	.word	0x00000bc0
        /*0278*/ 	.word	0x000000ff
        /*027c*/ 	.word	0x000000b0
        /*0280*/ 	.short	0x0100
        /*0282*/ 	.byte	0x04
	.zero		1


	//   ....[23]....
        /*0284*/ 	.word	0x00000bd0
        /*0288*/ 	.word	0x000000ff
        /*028c*/ 	.word	0x000000c0
        /*0290*/ 	.short	0x0100
        /*0292*/ 	.byte	0x04
	.zero		1


	//   ....[24]....
        /*0294*/ 	.word	0x00000be0
        /*0298*/ 	.word	0x000000ff
        /*029c*/ 	.word	0x000000b8
        /*02a0*/ 	.short	0x0100
        /*02a2*/ 	.byte	0x04
	.zero		1


	//   ....[25]....
        /*02a4*/ 	.word	0x00000bf0
        /*02a8*/ 	.word	0x000000ff
        /*02ac*/ 	.word	0x000000c8
        /*02b0*/ 	.short	0x0100
        /*02b2*/ 	.byte	0x04
	.zero		1


	//   ....[26]....
        /*02b4*/ 	.word	0x00000ce0
        /*02b8*/ 	.word	0x000000ff
        /*02bc*/ 	.word	0x000000d0
        /*02c0*/ 	.short	0x0100
        /*02c2*/ 	.byte	0x04
	.zero		1


	//   ....[27]....
        /*02c4*/ 	.word	0x00000cf0
        /*02c8*/ 	.word	0x000000ff
        /*02cc*/ 	.word	0x000000e0
        /*02d0*/ 	.short	0x0100
        /*02d2*/ 	.byte	0x04
	.zero		1


	//   ....[28]....
        /*02d4*/ 	.word	0x00000d00
        /*02d8*/ 	.word	0x000000ff
        /*02dc*/ 	.word	0x000000d8
        /*02e0*/ 	.short	0x0100
        /*02e2*/ 	.byte	0x04
	.zero		1


	//   ....[29]....
        /*02e4*/ 	.word	0x00000d10
        /*02e8*/ 	.word	0x000000ff
        /*02ec*/ 	.word	0x000000e8
        /*02f0*/ 	.short	0x0100
        /*02f2*/ 	.byte	0x04
	.zero		1


	//   ....[30]....
        /*02f4*/ 	.word	0x00000e10
        /*02f8*/ 	.word	0x000000ff
        /*02fc*/ 	.word	0x000000f0
        /*0300*/ 	.short	0x0100
        /*0302*/ 	.byte	0x06
	.zero		1


	//   ....[31]....
        /*0304*/ 	.word	0x000019e0
        /*0308*/ 	.word	0x00000003
        /*030c*/ 	.word	0x000000e0
        /*0310*/ 	.short	0x010a
        /*0312*/ 	.byte	0xff
	.zero		1


	//   ....[32]....
        /*0314*/ 	.word	0x00001a10
        /*0318*/ 	.word	0x00000003
        /*031c*/ 	.word	0x000000d0
        /*0320*/ 	.short	0x0101
        /*0322*/ 	.byte	0xff
	.zero		1


	//   ....[33]....
        /*0324*/ 	.word	0x00001ad0
        /*0328*/ 	.word	0x000000ff
        /*032c*/ 	.word	0x00000020
        /*0330*/ 	.short	0x010a
        /*0332*/ 	.byte	0x04
	.zero		1


	//   ....[34]....
        /*0334*/ 	.word	0x00001ba0
        /*0338*/ 	.word	0x000000ff
        /*033c*/ 	.word	0x00000020
        /*0340*/ 	.short	0x010a
        /*0342*/ 	.byte	0x21
	.zero		1


	//   ....[35]....
        /*0344*/ 	.word	0x00001d50
        /*0348*/ 	.word	0x000000ff
        /*034c*/ 	.word	0x00000020
        /*0350*/ 	.short	0x010a
        /*0352*/ 	.byte	0x05
	.zero		1


	//   ....[36]....
        /*0354*/ 	.word	0x00001e60
        /*0358*/ 	.word	0x000000ff
        /*035c*/ 	.word	0x00000088
        /*0360*/ 	.short	0x0101
        /*0362*/ 	.byte	0x06
	.zero		1


	//   ....[37]....
        /*0364*/ 	.word	0x00001e80
        /*0368*/ 	.word	0x000000ff
        /*036c*/ 	.word	0x00000020
        /*0370*/ 	.short	0x010a
        /*0372*/ 	.byte	0x04
	.zero		1


	//   ....[38]....
        /*0374*/ 	.word	0x00001f00
        /*0378*/ 	.word	0x000000ff
        /*037c*/ 	.word	0x00000020
        /*0380*/ 	.short	0x010a
        /*0382*/ 	.byte	0x11
	.zero		1


	//   ....[39]....
        /*0384*/ 	.word	0x00002090
        /*0388*/ 	.word	0x000000ff
        /*038c*/ 	.word	0x00000020
        /*0390*/ 	.short	0x010a
        /*0392*/ 	.byte	0x05
	.zero		1


	//   ....[40]....
        /*0394*/ 	.word	0x000021f0
        /*0398*/ 	.word	0x00000003
        /*039c*/ 	.word	0x00000090
        /*03a0*/ 	.short	0x010a
        /*03a2*/ 	.byte	0xff
	.zero		1


	//   ....[41]....
        /*03a4*/ 	.word	0x00002340
        /*03a8*/ 	.word	0x00000000
        /*03ac*/ 	.word	0x00000000
        /*03b0*/ 	.short	0x0101
        /*03b2*/ 	.byte	0xff
	.zero		1


	//   ....[42]....
        /*03b4*/ 	.word	0x00002900
        /*03b8*/ 	.word	0x000000ff
        /*03bc*/ 	.word	0x00000000
        /*03c0*/ 	.short	0x010a
        /*03c2*/ 	.byte	0x04
	.zero		1


	//   ....[43]....
        /*03c4*/ 	.word	0x00002990
        /*03c8*/ 	.word	0x000000ff
        /*03cc*/ 	.word	0x00000000
        /*03d0*/ 	.short	0x010a
        /*03d2*/ 	.byte	0x05
	.zero		1


	//   ....[44]....
        /*03d4*/ 	.word	0x00002a20
        /*03d8*/ 	.word	0x000000ff
        /*03dc*/ 	.word	0x00000000
        /*03e0*/ 	.short	0x010a
        /*03e2*/ 	.byte	0x05
	.zero		1


	//   ....[45]....
        /*03e4*/ 	.word	0x00002ac0
        /*03e8*/ 	.word	0x00000000
        /*03ec*/ 	.word	0x00000000
        /*03f0*/ 	.short	0x010a
        /*03f2*/ 	.byte	0xff
	.zero		1


	//   ....[46]....
        /*03f4*/ 	.word	0x00002be0
        /*03f8*/ 	.word	0x00000000
        /*03fc*/ 	.word	0x000000d0
        /*0400*/ 	.short	0x010a
        /*0402*/ 	.byte	0xff
	.zero		1


	//   ....[47]....
        /*0404*/ 	.word	0x00002c50
        /*0408*/ 	.word	0x00000004
        /*040c*/ 	.word	0x00000000
        /*0410*/ 	.short	0x0101
        /*0412*/ 	.byte	0xff
	.zero		1


	//   ....[48]....
        /*0414*/ 	.word	0x00002c70
        /*0418*/ 	.word	0x000000ff
        /*041c*/ 	.word	0x000000a0
        /*0420*/ 	.short	0x010a
        /*0422*/ 	.byte	0x04
	.zero		1


	//   ....[49]....
        /*0424*/ 	.word	0x00002d90
        /*0428*/ 	.word	0x00000000
        /*042c*/ 	.word	0x00000090
        /*0430*/ 	.short	0x010a
        /*0432*/ 	.byte	0xff
	.zero		1


	//   ....[50]....
        /*0434*/ 	.word	0x00002e90
        /*0438*/ 	.word	0x00000000
        /*043c*/ 	.word	0x00000000
        /*0440*/ 	.short	0x0101
        /*0442*/ 	.byte	0xff
	.zero		1


	//   ....[51]....
        /*0444*/ 	.word	0x00002f20
        /*0448*/ 	.word	0x000000ff
        /*044c*/ 	.word	0x000000a0
        /*0450*/ 	.short	0x0106
        /*0452*/ 	.byte	0x04
	.zero		1


	//   ....[52]....
        /*0454*/ 	.word	0x00002f40
        /*0458*/ 	.word	0x000000ff
        /*045c*/ 	.word	0x000000a0
        /*0460*/ 	.short	0x010a
        /*0462*/ 	.byte	0x04
	.zero		1


	//   ....[53]....
        /*0464*/ 	.word	0x00002fd0
        /*0468*/ 	.word	0x000000ff
        /*046c*/ 	.word	0x000000a0
        /*0470*/ 	.short	0x0106
        /*0472*/ 	.byte	0x07
	.zero		1


	//   ....[54]....
        /*0474*/ 	.word	0x00003010
        /*0478*/ 	.word	0x00000000
        /*047c*/ 	.word	0x000000a0
        /*0480*/ 	.short	0x010a
        /*0482*/ 	.byte	0xff
	.zero		1


	//   ....[55]....
        /*0484*/ 	.word	0x00003250
        /*0488*/ 	.word	0x000000ff
        /*048c*/ 	.word	0x00000008
        /*0490*/ 	.short	0x010a
        /*0492*/ 	.byte	0x05
	.zero		1


	//   ....[56]....
        /*0494*/ 	.word	0x00003270
        /*0498*/ 	.word	0x000000ff
        /*049c*/ 	.word	0x00000008
        /*04a0*/ 	.short	0x010a
        /*04a2*/ 	.byte	0x05
	.zero		1


	//   ....[57]....
        /*04a4*/ 	.word	0x00003400
        /*04a8*/ 	.word	0x000000ff
        /*04ac*/ 	.word	0x00000008
        /*04b0*/ 	.short	0x010a
        /*04b2*/ 	.byte	0x05
	.zero		1


	//   ....[58]....
        /*04b4*/ 	.word	0x00003420
        /*04b8*/ 	.word	0x000000ff
        /*04bc*/ 	.word	0x00000008
        /*04c0*/ 	.short	0x010a
        /*04c2*/ 	.byte	0x05
	.zero		1


	//   ....[59]....
        /*04c4*/ 	.word	0x000034e0
        /*04c8*/ 	.word	0x000000ff
        /*04cc*/ 	.word	0x00000000
        /*04d0*/ 	.short	0x0101
        /*04d2*/ 	.byte	0x04
	.zero		1


	//   ....[60]....
        /*04d4*/ 	.word	0x000037e0
        /*04d8*/ 	.word	0x00000000
        /*04dc*/ 	.word	0x00000090
        /*04e0*/ 	.short	0x010a
        /*04e2*/ 	.byte	0xff
	.zero		1


	//   ....[61]....
        /*04e4*/ 	.word	0x000038a0
        /*04e8*/ 	.word	0x00000000
        /*04ec*/ 	.word	0x00000000
        /*04f0*/ 	.short	0x0101
        /*04f2*/ 	.byte	0xff
	.zero		1


	//   ....[62]....
        /*04f4*/ 	.word	0x00003960
        /*04f8*/ 	.word	0x000000ff
        /*04fc*/ 	.word	0x00000000
        /*0500*/ 	.short	0x010a
        /*0502*/ 	.byte	0x04
	.zero		1


	//   ....[63]....
        /*0504*/ 	.word	0x00003970
        /*0508*/ 	.word	0x000000ff
        /*050c*/ 	.word	0x000000c0
        /*0510*/ 	.short	0x010a
        /*0512*/ 	.byte	0x17
	.zero		1


	//   ....[64]....
        /*0514*/ 	.word	0x00003a20
        /*0518*/ 	.word	0x000000ff
        /*051c*/ 	.word	0x00000000
        /*0520*/ 	.short	0x010a
        /*0522*/ 	.byte	0x05
	.zero		1


	//   ....[65]....
        /*0524*/ 	.word	0x00003b60
        /*0528*/ 	.word	0x000000ff
        /*052c*/ 	.word	0x00000000
        /*0530*/ 	.short	0x010a
        /*0532*/ 	.byte	0x04
	.zero		1


	//   ....[66]....
        /*0534*/ 	.word	0x00003db0
        /*0538*/ 	.word	0x000000ff
        /*053c*/ 	.word	0x00000000
        /*0540*/ 	.short	0x010a
        /*0542*/ 	.byte	0x04
	.zero		1


	//   ....[67]....
        /*0544*/ 	.word	0x00003e50
        /*0548*/ 	.word	0x00000000
        /*054c*/ 	.word	0x00000000
        /*0550*/ 	.short	0x010a
        /*0552*/ 	.byte	0xff
	.zero		1


	//   ....[68]....
        /*0554*/ 	.word	0x00003e90
        /*0558*/ 	.word	0x00000000
        /*055c*/ 	.word	0x00000000
        /*0560*/ 	.short	0x010a
        /*0562*/ 	.byte	0xff
	.zero		1


	//   ....[69]....
        /*0564*/ 	.word	0x00003f00
        /*0568*/ 	.word	0x000000ff
        /*056c*/ 	.word	0x00000000
        /*0570*/ 	.short	0x0101
        /*0572*/ 	.byte	0x04
	.zero		1


	//   ....[70]....
        /*0574*/ 	.word	0x00003f40
        /*0578*/ 	.word	0x000000ff
        /*057c*/ 	.word	0x000000f0
        /*0580*/ 	.short	0x010a
        /*0582*/ 	.byte	0x11
	.zero		1


	//   ....[71]....
        /*0584*/ 	.word	0x00003f90
        /*0588*/ 	.word	0x000000ff
        /*058c*/ 	.word	0x00000000
        /*0590*/ 	.short	0x0101
        /*0592*/ 	.byte	0x04
	.zero		1


	//   ....[72]....
        /*0594*/ 	.word	0x00004430
        /*0598*/ 	.word	0x0000000c
        /*059c*/ 	.word	0x00000090
        /*05a0*/ 	.short	0x010a
        /*05a2*/ 	.byte	0xff
	.zero		1


	//   ....[73]....
        /*05a4*/ 	.word	0x000045a0
        /*05a8*/ 	.word	0x00000000
        /*05ac*/ 	.word	0x00000000
        /*05b0*/ 	.short	0x0101
        /*05b2*/ 	.byte	0xff
	.zero		1


	//   ....[74]....
        /*05b4*/ 	.word	0x00004a30
        /*05b8*/ 	.word	0x000000ff
        /*05bc*/ 	.word	0x00000088
        /*05c0*/ 	.short	0x010a
        /*05c2*/ 	.byte	0x15
	.zero		1


	//   ....[75]....
        /*05c4*/ 	.word	0x00004bb0
        /*05c8*/ 	.word	0x000000ff
        /*05cc*/ 	.word	0x00000060
        /*05d0*/ 	.short	0x010a
        /*05d2*/ 	.byte	0x15
	.zero		1


	//   ....[76]....
        /*05d4*/ 	.word	0x00004d30
        /*05d8*/ 	.word	0x000000ff
        /*05dc*/ 	.word	0x00000040
        /*05e0*/ 	.short	0x010b
        /*05e2*/ 	.byte	0x15
	.zero		1


	//   ....[77]....
        /*05e4*/ 	.word	0x00004d40
        /*05e8*/ 	.word	0x000000ff
        /*05ec*/ 	.word	0x00000000
        /*05f0*/ 	.short	0x0101
        /*05f2*/ 	.byte	0x06
	.zero		1


	//   ....[78]....
        /*05f4*/ 	.word	0x00004d50
        /*05f8*/ 	.word	0x000000ff
        /*05fc*/ 	.word	0x00000068
        /*0600*/ 	.short	0x010a
        /*0602*/ 	.byte	0x15
	.zero		1


	//   ....[79]....
        /*0604*/ 	.word	0x00004eb0
        /*0608*/ 	.word	0x000000ff
        /*060c*/ 	.word	0x00000048
        /*0610*/ 	.short	0x010b
        /*0612*/ 	.byte	0x15
	.zero		1


	//   ....[80]....
        /*0614*/ 	.word	0x00004ec0
        /*0618*/ 	.word	0x000000ff
        /*061c*/ 	.word	0x00000000
        /*0620*/ 	.short	0x0101
        /*0622*/ 	.byte	0x06
	.zero		1


	//   ....[81]....
        /*0624*/ 	.word	0x00004ed0
        /*0628*/ 	.word	0x000000ff
        /*062c*/ 	.word	0x00000070
        /*0630*/ 	.short	0x010a
        /*0632*/ 	.byte	0x15
	.zero		1


	//   ....[82]....
        /*0634*/ 	.word	0x00005020
        /*0638*/ 	.word	0x000000ff
        /*063c*/ 	.word	0x00000050
        /*0640*/ 	.short	0x010b
        /*0642*/ 	.byte	0x15
	.zero		1


	//   ....[83]....
        /*0644*/ 	.word	0x00005030
        /*0648*/ 	.word	0x000000ff
        /*064c*/ 	.word	0x00000000
        /*0650*/ 	.short	0x0101
        /*0652*/ 	.byte	0x06
	.zero		1


	//   ....[84]....
        /*0654*/ 	.word	0x00005040
        /*0658*/ 	.word	0x000000ff
        /*065c*/ 	.word	0x00000078
        /*0660*/ 	.short	0x010a
        /*0662*/ 	.byte	0x15
	.zero		1


	//   ....[85]....
        /*0664*/ 	.word	0x00005240
        /*0668*/ 	.word	0x000000ff
        /*066c*/ 	.word	0x00000058
        /*0670*/ 	.short	0x010b
        /*0672*/ 	.byte	0x15
	.zero		1


	//   ....[86]....
        /*0674*/ 	.word	0x00005250
        /*0678*/ 	.word	0x000000ff
        /*067c*/ 	.word	0x00000000
        /*0680*/ 	.short	0x0101
        /*0682*/ 	.byte	0x25
	.zero		1


	//   ....[87]....
        /*0684*/ 	.word	0x00005280
        /*0688*/ 	.word	0x000000ff
        /*068c*/ 	.word	0x00000060
        /*0690*/ 	.short	0x010a
        /*0692*/ 	.byte	0x15
	.zero		1


	//   ....[88]....
        /*0694*/ 	.word	0x000052a0
        /*0698*/ 	.word	0x000000ff
        /*069c*/ 	.word	0x00000068
        /*06a0*/ 	.short	0x010a
        /*06a2*/ 	.byte	0x15
	.zero		1


	//   ....[89]....
        /*06a4*/ 	.word	0x000052c0
        /*06a8*/ 	.word	0x000000ff
        /*06ac*/ 	.word	0x00000070
        /*06b0*/ 	.short	0x010a
        /*06b2*/ 	.byte	0x15
	.zero		1


	//   ....[90]....
        /*06b4*/ 	.word	0x00005300
        /*06b8*/ 	.word	0x00000000
        /*06bc*/ 	.word	0x00000078
        /*06c0*/ 	.short	0x010a
        /*06c2*/ 	.byte	0xff
	.zero		1


	//   ....[91]....
        /*06c4*/ 	.word	0x00005630
        /*06c8*/ 	.word	0x00000003
        /*06cc*/ 	.word	0x00000090
        /*06d0*/ 	.short	0x010a
        /*06d2*/ 	.byte	0xff
	.zero		1


	//   ....[92]....
        /*06d4*/ 	.word	0x000057b0
        /*06d8*/ 	.word	0x00000000
        /*06dc*/ 	.word	0x00000000
        /*06e0*/ 	.short	0x0101
        /*06e2*/ 	.byte	0xff
	.zero		1


	//   ....[93]....
        /*06e4*/ 	.word	0x00006310
        /*06e8*/ 	.word	0x00000003
        /*06ec*/ 	.word	0x00000040
        /*06f0*/ 	.short	0x010a
        /*06f2*/ 	.byte	0xff
	.zero		1


	//   ....[94]....
        /*06f4*/ 	.word	0x00006350
        /*06f8*/ 	.word	0x000000a3
        /*06fc*/ 	.word	0x000000b0
        /*0700*/ 	.short	0x010a
        /*0702*/ 	.byte	0xff
	.zero		1


	//   ....[95]....
        /*0704*/ 	.word	0x00006480
        /*0708*/ 	.word	0x00000003
        /*070c*/ 	.word	0x00000040
        /*0710*/ 	.short	0x010a
        /*0712*/ 	.byte	0xff
	.zero		1


	//   ....[96]....
        /*0714*/ 	.word	0x000065c0
        /*0718*/ 	.word	0x00000000
        /*071c*/ 	.word	0x00000000
        /*0720*/ 	.short	0x0101
        /*0722*/ 	.byte	0xff
	.zero		1


	//   ....[97]....
        /*0724*/ 	.word	0x00006640
        /*0728*/ 	.word	0x000000a3
        /*072c*/ 	.word	0x000000b0
        /*0730*/ 	.short	0x010a
        /*0732*/ 	.byte	0xff
	.zero		1


	//   ....[98]....
        /*0734*/ 	.word	0x000079f0
        /*0738*/ 	.word	0x000000bf
        /*073c*/ 	.word	0x00000040
        /*0740*/ 	.short	0x010a
        /*0742*/ 	.byte	0xff
	.zero		1


	//   ....[99]....
        /*0744*/ 	.word	0x00007ac0
        /*0748*/ 	.word	0x000000bf
        /*074c*/ 	.word	0x00000040
        /*0750*/ 	.short	0x010a
        /*0752*/ 	.byte	0xff
	.zero		1


	//   ....[100]....
        /*0754*/ 	.word	0x00007c00
        /*0758*/ 	.word	0x00000000
        /*075c*/ 	.word	0x00000000
        /*0760*/ 	.short	0x0101
        /*0762*/ 	.byte	0xff
	.zero		1


	//   ....[101]....
        /*0764*/ 	.word	0x00008fa0
        /*0768*/ 	.word	0x00000000
        /*076c*/ 	.word	0x00000040
        /*0770*/ 	.short	0x010a
        /*0772*/ 	.byte	0xff
	.zero		1


	//   ....[102]....
        /*0774*/ 	.word	0x00009070
        /*0778*/ 	.word	0x00000000
        /*077c*/ 	.word	0x00000040
        /*0780*/ 	.short	0x010a
        /*0782*/ 	.byte	0xff
	.zero		1


	//   ....[103]....
        /*0784*/ 	.word	0x000091b0
        /*0788*/ 	.word	0x00000000
        /*078c*/ 	.word	0x00000000
        /*0790*/ 	.short	0x0101
        /*0792*/ 	.byte	0xff
	.zero		1


	//   ....[104]....
        /*0794*/ 	.word	0x0000a580
        /*0798*/ 	.word	0x00000000
        /*079c*/ 	.word	0x00000040
        /*07a0*/ 	.short	0x010a
        /*07a2*/ 	.byte	0xff
	.zero		1


	//   ....[105]....
        /*07a4*/ 	.word	0x0000a650
        /*07a8*/ 	.word	0x00000000
        /*07ac*/ 	.word	0x00000040
        /*07b0*/ 	.short	0x010a
        /*07b2*/ 	.byte	0xff
	.zero		1


	//   ....[106]....
        /*07b4*/ 	.word	0x0000a790
        /*07b8*/ 	.word	0x00000000
        /*07bc*/ 	.word	0x00000000
        /*07c0*/ 	.short	0x0101
        /*07c2*/ 	.byte	0xff
	.zero		1


	//   ....[107]....
        /*07c4*/ 	.word	0x0000abc0
        /*07c8*/ 	.word	0x000000a3
        /*07cc*/ 	.word	0x00000000
        /*07d0*/ 	.short	0x0101
        /*07d2*/ 	.byte	0xff
	.zero		1


	//   ....[108]....
        /*07d4*/ 	.word	0x0000bc30
        /*07d8*/ 	.word	0x00000003
        /*07dc*/ 	.word	0x000000e0
        /*07e0*/ 	.short	0x010a
        /*07e2*/ 	.byte	0xff
	.zero		1


	//   ....[109]....
        /*07e4*/ 	.word	0x0000bc90
        /*07e8*/ 	.word	0x00000000
        /*07ec*/ 	.word	0x00000020
        /*07f0*/ 	.short	0x010a
        /*07f2*/ 	.byte	0xff
	.zero		1


	//   ....[110]....
        /*07f4*/ 	.word	0x0000bcf0
        /*07f8*/ 	.word	0x00000000
        /*07fc*/ 	.word	0x00000020
        /*0800*/ 	.short	0x010a
        /*0802*/ 	.byte	0xff
	.zero		1


	//   ....[111]....
        /*0804*/ 	.word	0x0000bd40
        /*0808*/ 	.word	0x00000003
        /*080c*/ 	.word	0x00000090
        /*0810*/ 	.short	0x010a
        /*0812*/ 	.byte	0xff
	.zero		1


	//   ....[112]....
        /*0814*/ 	.word	0x0000bda0
        /*0818*/ 	.word	0x00000000
        /*081c*/ 	.word	0x00000000
        /*0820*/ 	.short	0x010a
        /*0822*/ 	.byte	0xff
	.zero		1


	//   ....[113]....
        /*0824*/ 	.word	0x0000be00
        /*0828*/ 	.word	0x00000000
        /*082c*/ 	.word	0x00000000
        /*0830*/ 	.short	0x010a
        /*0832*/ 	.byte	0xff
	.zero		1


	//   ....[114]....
        /*0834*/ 	.word	0x0000be60
        /*0838*/ 	.word	0x00000000
        /*083c*/ 	.word	0x00000000
        /*0840*/ 	.short	0x010a
        /*0842*/ 	.byte	0xff
	.zero		1


	//   ....[115]....
        /*0844*/ 	.word	0x0000beb0
        /*0848*/ 	.word	0x00000000
        /*084c*/ 	.word	0x000000d0
        /*0850*/ 	.short	0x010a
        /*0852*/ 	.byte	0xff
	.zero		1


	//   ....[116]....
        /*0854*/ 	.word	0x0000bf10
        /*0858*/ 	.word	0x00000000
        /*085c*/ 	.word	0x000000a0
        /*0860*/ 	.short	0x010a
        /*0862*/ 	.byte	0xff
	.zero		1


	//   ....[117]....
        /*0864*/ 	.word	0x0000bf60
        /*0868*/ 	.word	0x00000000
        /*086c*/ 	.word	0x00000090
        /*0870*/ 	.short	0x010a
        /*0872*/ 	.byte	0xff
	.zero		1


	//   ....[118]....
        /*0874*/ 	.word	0x0000bfc0
        /*0878*/ 	.word	0x00000000
        /*087c*/ 	.word	0x000000a0
        /*0880*/ 	.short	0x010a
        /*0882*/ 	.byte	0xff
	.zero		1


	//   ....[119]....
        /*0884*/ 	.word	0x0000c020
        /*0888*/ 	.word	0x00000005
        /*088c*/ 	.word	0x00000008
        /*0890*/ 	.short	0x010a
        /*0892*/ 	.byte	0xff
	.zero		1


	//   ....[120]....
        /*0894*/ 	.word	0x0000c110
        /*0898*/ 	.word	0x00000003
        /*089c*/ 	.word	0x00000008
        /*08a0*/ 	.short	0x010a
        /*08a2*/ 	.byte	0xff
	.zero		1


	//   ....[121]....
        /*08a4*/ 	.word	0x0000c160
        /*08a8*/ 	.word	0x00000000
        /*08ac*/ 	.word	0x00000090
        /*08b0*/ 	.short	0x010a
        /*08b2*/ 	.byte	0xff
	.zero		1


	//   ....[122]....
        /*08b4*/ 	.word	0x0000c1c0
        /*08b8*/ 	.word	0x00000000
        /*08bc*/ 	.word	0x000000c0
        /*08c0*/ 	.short	0x010a
        /*08c2*/ 	.byte	0xff
	.zero		1


	//   ....[123]....
        /*08c4*/ 	.word	0x0000c220
        /*08c8*/ 	.word	0x00000000
        /*08cc*/ 	.word	0x00000000
        /*08d0*/ 	.short	0x010a
        /*08d2*/ 	.byte	0xff
	.zero		1


	//   ....[124]....
        /*08d4*/ 	.word	0x0000c280
        /*08d8*/ 	.word	0x00000000
        /*08dc*/ 	.word	0x00000000
        /*08e0*/ 	.short	0x010a
        /*08e2*/ 	.byte	0xff
	.zero		1


	//   ....[125]....
        /*08e4*/ 	.word	0x0000c2e0
        /*08e8*/ 	.word	0x00000000
        /*08ec*/ 	.word	0x000000f0
        /*08f0*/ 	.short	0x010a
        /*08f2*/ 	.byte	0xff
	.zero		1


	//   ....[126]....
        /*08f4*/ 	.word	0x0000c330
        /*08f8*/ 	.word	0x0000000c
        /*08fc*/ 	.word	0x00000090
        /*0900*/ 	.short	0x010a
        /*0902*/ 	.byte	0xff
	.zero		1


	//   ....[127]....
        /*0904*/ 	.word	0x0000c390
        /*0908*/ 	.word	0x00000000
        /*090c*/ 	.word	0x00000088
        /*0910*/ 	.short	0x010a
        /*0912*/ 	.byte	0xff
	.zero		1


	//   ....[128]....
        /*0914*/ 	.word	0x0000c3f0
        /*0918*/ 	.word	0x00000000
        /*091c*/ 	.word	0x00000060
        /*0920*/ 	.short	0x010a
        /*0922*/ 	.byte	0xff
	.zero		1


	//   ....[129]....
        /*0924*/ 	.word	0x0000c450
        /*0928*/ 	.word	0x00000000
        /*092c*/ 	.word	0x00000068
        /*0930*/ 	.short	0x010a
        /*0932*/ 	.byte	0xff
	.zero		1


	//   ....[130]....
        /*0934*/ 	.word	0x0000c4b0
        /*0938*/ 	.word	0x00000000
        /*093c*/ 	.word	0x00000070
        /*0940*/ 	.short	0x010a
        /*0942*/ 	.byte	0xff
	.zero		1


	//   ....[131]....
        /*0944*/ 	.word	0x0000c510
        /*0948*/ 	.word	0x00000000
        /*094c*/ 	.word	0x00000078
        /*0950*/ 	.short	0x010a
        /*0952*/ 	.byte	0xff
	.zero		1


	//   ....[132]....
        /*0954*/ 	.word	0x0000c570
        /*0958*/ 	.word	0x00000000
        /*095c*/ 	.word	0x00000060
        /*0960*/ 	.short	0x010a
        /*0962*/ 	.byte	0xff
	.zero		1


	//   ....[133]....
        /*0964*/ 	.word	0x0000c5d0
        /*0968*/ 	.word	0x00000000
        /*096c*/ 	.word	0x00000068
        /*0970*/ 	.short	0x010a
        /*0972*/ 	.byte	0xff
	.zero		1


	//   ....[134]....
        /*0974*/ 	.word	0x0000c630
        /*0978*/ 	.word	0x00000000
        /*097c*/ 	.word	0x00000070
        /*0980*/ 	.short	0x010a
        /*0982*/ 	.byte	0xff
	.zero		1


	//   ....[135]....
        /*0984*/ 	.word	0x0000c680
        /*0988*/ 	.word	0x00000003
        /*098c*/ 	.word	0x00000090
        /*0990*/ 	.short	0x010a
        /*0992*/ 	.byte	0xff
	.zero		1


	//   ....[136]....
        /*0994*/ 	.word	0x0000c6d0
        /*0998*/ 	.word	0x00000003
        /*099c*/ 	.word	0x00000040
        /*09a0*/ 	.short	0x010a
        /*09a2*/ 	.byte	0xff
	.zero		1


	//   ....[137]....
        /*09a4*/ 	.word	0x0000c720
        /*09a8*/ 	.word	0x000000a3
        /*09ac*/ 	.word	0x000000b0
        /*09b0*/ 	.short	0x010a
        /*09b2*/ 	.byte	0xff
	.zero		1


	//   ....[138]....
        /*09b4*/ 	.word	0x0000c770
        /*09b8*/ 	.word	0x000000bf
        /*09bc*/ 	.word	0x00000040
        /*09c0*/ 	.short	0x010a
        /*09c2*/ 	.byte	0xff
	.zero		1


	//   ....[139]....
        /*09c4*/ 	.word	0x0000c7c0
        /*09c8*/ 	.word	0x00000000
        /*09cc*/ 	.word	0x00000040
        /*09d0*/ 	.short	0x010a
        /*09d2*/ 	.byte	0xff
	.zero		1


	//   ....[140]....
        /*09d4*/ 	.word	0x0000c810
        /*09d8*/ 	.word	0x00000000
        /*09dc*/ 	.word	0x00000040
        /*09e0*/ 	.short	0x010a
        /*09e2*/ 	.byte	0xff
	.zero		1


	//----- nvinfo : EIATTR_NUM_MBARRIERS
	.align		4
.L_48:
        /*09e4*/ 	.byte	0x03, 0x38
        /*09e6*/ 	.short	0x001f


	//----- nvinfo : EIATTR_EXIT_INSTR_OFFSETS
	.align		4
        /*09e8*/ 	.byte	0x04, 0x1c
        /*09ea*/ 	.short	(.L_50 - .L_49)


	//   ....[0]....
.L_49:
        /*09ec*/ 	.word	0x00002af0


	//   ....[1]....
        /*09f0*/ 	.word	0x00002fe0


	//   ....[2]....
        /*09f4*/ 	.word	0x00003040


	//   ....[3]....
        /*09f8*/ 	.word	0x000041c0


	//   ....[4]....
        /*09fc*/ 	.word	0x00005330


	//   ....[5]....
        /*0a00*/ 	.word	0x00005370


	//   ....[6]....
        /*0a04*/ 	.word	0x0000bc20


	//----- nvinfo : EIATTR_MAX_THREADS
	.align		4
.L_50:
        /*0a08*/ 	.byte	0x04, 0x05
        /*0a0a*/ 	.short	(.L_52 - .L_51)
.L_51:
        /*0a0c*/ 	.word	0x00000100
        /*0a10*/ 	.word	0x00000001
        /*0a14*/ 	.word	0x00000001


	//----- nvinfo : EIATTR_CRS_STACK_SIZE
	.align		4
.L_52:
        /*0a18*/ 	.byte	0x04, 0x1e
        /*0a1a*/ 	.short	(.L_54 - .L_53)
.L_53:
        /*0a1c*/ 	.word	0x00000000


	//----- nvinfo : EIATTR_CBANK_PARAM_SIZE
	.align		4
.L_54:
        /*0a20*/ 	.byte	0x03, 0x19
        /*0a22*/ 	.short	0x0800


	//----- nvinfo : EIATTR_PARAM_CBANK
	.align		4
        /*0a24*/ 	.byte	0x04, 0x0a
        /*0a26*/ 	.short	(.L_56 - .L_55)
	.align		4
.L_55:
        /*0a28*/ 	.word	index@(.nv.constant0._ZN7cutlass13device_kernelINS_4gemm6kernel13GemmUniversalIN4cute5tupleIJiiiiEEENS1_10collective13CollectiveMmaINS1_35MainloopSm100TmaUmmaWarpSpecializedILi4ELi2ELi2ENS5_IJNS4_1CILi2EEESB_NSA_ILi1EEEEEEEENS5_IJNSA_ILi256EEESF_NSA_ILi64EEEEEENS_12float_e4m3_tENS5_IJlSC_lEEESI_SJ_NS4_8TiledMMAINS4_8MMA_AtomIJNS4_10MMA_TraitsINS4_25SM100_MMA_F8F6F4_2x1SM_SSEJSI_SI_fSF_SF_NS4_17integral_constantINS4_4UMMA5MajorELSQ_0EEESR_NSO_INSP_7ScaleInELSS_0EEEST_EEEEEENS4_6LayoutINS5_IJSC_SC_SC_EEENS5_IJNSA_ILi0EEESY_SY_EEEEENS5_IJNS4_10UnderscoreES11_S11_EEEEENS4_28SM100_TMA_2SM_LOAD_MULTICASTENS4_14ComposedLayoutINS4_7SwizzleILi2ELi4ELi3EEENS4_18smem_ptr_flag_bitsILi8EEENSW_INS5_IJNSA_ILi8EEESG_EEENS5_IJSG_SC_EEEEEEEvNS4_8identityENS4_18SM100_TMA_2SM_LOADES1E_vS1F_EENS_8epilogue10collective18CollectiveEpilogueINS1I_23Sm100TmaWarpSpecializedILi4ELi2ELi64ELb0ELb0EEEJNS5_IJNSA_ILi128EEESF_SG_EEENS5_IJNSW_IS1N_SC_EENSW_ISG_SC_EEEEESI_SJ_SI_SJ_NS1I_6fusion15FusionCallbacksIS1M_NS1S_17LinearCombinationISI_fSI_fLNS_15FloatRoundStyleE2EEES1O_S1R_JEEENS4_5SM1004TMEM4LOAD26SM100_TMEM_LOAD_32dp32b64xENS4_13SM90_TMA_LOADES1E_NS4_39AutoVectorizingCopyWithAssumedAlignmentILi128EEENS4_14SM90_TMA_STOREES1E_S24_S24_EEEvvEEEEvNT_6ParamsE)
        /*0a2c*/ 	.short	0x0380
        /*0a2e*/ 	.short	0x0800


	//----- nvinfo : EIATTR_SW_WAR
	.align		4
.L_56:
        /*0a30*/ 	.byte	0x04, 0x36
        /*0a32*/ 	.short	(.L_58 - .L_57)
.L_57:
        /*0a34*/ 	.word	0x00000008
.L_58:


//--------------------- .nv.callgraph             --------------------------
	.section	.nv.callgraph,"",@"SHT_CUDA_CALLGRAPH"
	.align	4
	.sectionentsize	8
	.align		4
        /*0000*/ 	.word	0x00000000
	.align		4
        /*0004*/ 	.word	0xffffffff
	.align		4
        /*0008*/ 	.word	index@(_ZN7cutlass13device_kernelINS_4gemm6kernel13GemmUniversalIN4cute5tupleIJiiiiEEENS1_10collective13CollectiveMmaINS1_35MainloopSm100TmaUmmaWarpSpecializedILi4ELi2ELi2ENS5_IJNS4_1CILi2EEESB_NSA_ILi1EEEEEEEENS5_IJNSA_ILi256EEESF_NSA_ILi64EEEEEENS_12float_e4m3_tENS5_IJlSC_lEEESI_SJ_NS4_8TiledMMAINS4_8MMA_AtomIJNS4_10MMA_TraitsINS4_25SM100_MMA_F8F6F4_2x1SM_SSEJSI_SI_fSF_SF_NS4_17integral_constantINS4_4UMMA5MajorELSQ_0EEESR_NSO_INSP_7ScaleInELSS_0EEEST_EEEEEENS4_6LayoutINS5_IJSC_SC_SC_EEENS5_IJNSA_ILi0EEESY_SY_EEEEENS5_IJNS4_10UnderscoreES11_S11_EEEEENS4_28SM100_TMA_2SM_LOAD_MULTICASTENS4_14ComposedLayoutINS4_7SwizzleILi2ELi4ELi3EEENS4_18smem_ptr_flag_bitsILi8EEENSW_INS5_IJNSA_ILi8EEESG_EEENS5_IJSG_SC_EEEEEEEvNS4_8identityENS4_18SM100_TMA_2SM_LOADES1E_vS1F_EENS_8epilogue10collective18CollectiveEpilogueINS1I_23Sm100TmaWarpSpecializedILi4ELi2ELi64ELb0ELb0EEEJNS5_IJNSA_ILi128EEESF_SG_EEENS5_IJNSW_IS1N_SC_EENSW_ISG_SC_EEEEESI_SJ_SI_SJ_NS1I_6fusion15FusionCallbacksIS1M_NS1S_17LinearCombinationISI_fSI_fLNS_15FloatRoundStyleE2EEES1O_S1R_JEEENS4_5SM1004TMEM4LOAD26SM100_TMEM_LOAD_32dp32b64xENS4_13SM90_TMA_LOADES1E_NS4_39AutoVectorizingCopyWithAssumedAlignmentILi128EEENS4_14SM90_TMA_STOREES1E_S24_S24_EEEvvEEEEvNT_6ParamsE)
	.align		4
        /*000c*/ 	.word	index@(__assertfail)
	.align		4
        /*0010*/ 	.word	0x00000000
	.align		4
        /*0014*/ 	.word	0xfffffffe
	.align		4
        /*0018*/ 	.word	0x00000000
	.align		4
        /*001c*/ 	.word	0xfffffffd
	.align		4
        /*0020*/ 	.word	0x00000000
	.align		4
        /*0024*/ 	.word	0xfffffffc


//--------------------- .nv.constant4             --------------------------
	.section	.nv.constant4,"a",@progbits
	.align	8
	.align		8
.nv.constant4:
        /*0000*/ 	.dword	__assertfail
	.align		8
        /*0008*/ 	.dword	__unnamed_1
	.align		8
        /*0010*/ 	.dword	__unnamed_2
	.align		8
        /*0018*/ 	.dword	__unnamed_3
	.align		8
        /*0020*/ 	.dword	_ZN39_INTERNAL_21704feb_4_k_cu_84657c71_93664cuda3std3__45__cpo5beginE
	.align		8
        /*0028*/ 	.dword	_ZN39_INTERNAL_21704feb_4_k_cu_84657c71_93664cuda3std3__45__cpo3endE
	.align		8
        /*0030*/ 	.dword	_ZN39_INTERNAL_21704feb_4_k_cu_84657c71_93664cuda3std3__45__cpo6cbeginE
	.align		8
        /*0038*/ 	.dword	_ZN39_INTERNAL_21704feb_4_k_cu_84657c71_93664cuda3std3__45__cpo4cendE
	.align		8
        /*0040*/ 	.dword	_ZN39_INTERNAL_21704feb_4_k_cu_84657c71_93664cuda3std3__441_GLOBAL__N__21704feb_4_k_cu_84657c71_93666ignoreE
	.align		8
        /*0048*/ 	.dword	_ZN39_INTERNAL_21704feb_4_k_cu_84657c71_93664cuda3std3__419piecewise_constructE
	.align		8
        /*0050*/ 	.dword	_ZN39_INTERNAL_21704feb_4_k_cu_84657c71_93664cuda3std3__48in_placeE
	.align		8
        /*0058*/ 	.dword	_ZN39_INTERNAL_21704feb_4_k_cu_84657c71_93664cuda3std6ranges3__45__cpo4swapE
	.align		8
        /*0060*/ 	.dword	_ZN39_INTERNAL_21704feb_4_k_cu_84657c71_93664cuda3std6ranges3__45__cpo9iter_moveE
	.align		8
        /*0068*/ 	.dword	_ZN39_INTERNAL_21704feb_4_k_cu_84657c71_93664cute7productE
	.align		8
        /*0070*/ 	.dword	_ZN39_INTERNAL_21704feb_4_k_cu_84657c71_93664cute1_E
	.align		8
        /*0078*/ 	.dword	$str$25
	.align		8
        /*0080*/ 	.dword	$str$26
	.align		8
        /*0088*/ 	.dword	$str$27
	.align		8
        /*0090*/ 	.dword	$str$28


//--------------------- .text._ZN7cutlass13device_kernelINS_4gemm6kernel13GemmUniversalIN4cute5tupleIJiiiiEEENS1_10collective13CollectiveMmaINS1_35MainloopSm100TmaUmmaWarpSpecializedILi4ELi2ELi2ENS5_IJNS4_1CILi2EEESB_NSA_ILi1EEEEEEEENS5_IJNSA_ILi256EEESF_NSA_ILi64EEEEEENS_12float_e4m3_tENS5_IJlSC_lEEESI_SJ_NS4_8TiledMMAINS4_8MMA_AtomIJNS4_10MMA_TraitsINS4_25SM100_MMA_F8F6F4_2x1SM_SSEJSI_SI_fSF_SF_NS4_17integral_constantINS4_4UMMA5MajorELSQ_0EEESR_NSO_INSP_7ScaleInELSS_0EEEST_EEEEEENS4_6LayoutINS5_IJSC_SC_SC_EEENS5_IJNSA_ILi0EEESY_SY_EEEEENS5_IJNS4_10UnderscoreES11_S11_EEEEENS4_28SM100_TMA_2SM_LOAD_MULTICASTENS4_14ComposedLayoutINS4_7SwizzleILi2ELi4ELi3EEENS4_18smem_ptr_flag_bitsILi8EEENSW_INS5_IJNSA_ILi8EEESG_EEENS5_IJSG_SC_EEEEEEEvNS4_8identityENS4_18SM100_TMA_2SM_LOADES1E_vS1F_EENS_8epilogue10collective18CollectiveEpilogueINS1I_23Sm100TmaWarpSpecializedILi4ELi2ELi64ELb0ELb0EEEJNS5_IJNSA_ILi128EEESF_SG_EEENS5_IJNSW_IS1N_SC_EENSW_ISG_SC_EEEEESI_SJ_SI_SJ_NS1I_6fusion15FusionCallbacksIS1M_NS1S_17LinearCombinationISI_fSI_fLNS_15FloatRoundStyleE2EEES1O_S1R_JEEENS4_5SM1004TMEM4LOAD26SM100_TMEM_LOAD_32dp32b64xENS4_13SM90_TMA_LOADES1E_NS4_39AutoVectorizingCopyWithAssumedAlignmentILi128EEENS4_14SM90_TMA_STOREES1E_S24_S24_EEEvvEEEEvNT_6ParamsE --------------------------
	.section	.text._ZN7cutlass13device_kernelINS_4gemm6kernel13GemmUniversalIN4cute5tupleIJiiiiEEENS1_10collective13CollectiveMmaINS1_35MainloopSm100TmaUmmaWarpSpecializedILi4ELi2ELi2ENS5_IJNS4_1CILi2EEESB_NSA_ILi1EEEEEEEENS5_IJNSA_ILi256EEESF_NSA_ILi64EEEEEENS_12float_e4m3_tENS5_IJlSC_lEEESI_SJ_NS4_8TiledMMAINS4_8MMA_AtomIJNS4_10MMA_TraitsINS4_25SM100_MMA_F8F6F4_2x1SM_SSEJSI_SI_fSF_SF_NS4_17integral_constantINS4_4UMMA5MajorELSQ_0EEESR_NSO_INSP_7ScaleInELSS_0EEEST_EEEEEENS4_6LayoutINS5_IJSC_SC_SC_EEENS5_IJNSA_ILi0EEESY_SY_EEEEENS5_IJNS4_10UnderscoreES11_S11_EEEEENS4_28SM100_TMA_2SM_LOAD_MULTICASTENS4_14ComposedLayoutINS4_7SwizzleILi2ELi4ELi3EEENS4_18smem_ptr_flag_bitsILi8EEENSW_INS5_IJNSA_ILi8EEESG_EEENS5_IJSG_SC_EEEEEEEvNS4_8identityENS4_18SM100_TMA_2SM_LOADES1E_vS1F_EENS_8epilogue10collective18CollectiveEpilogueINS1I_23Sm100TmaWarpSpecializedILi4ELi2ELi64ELb0ELb0EEEJNS5_IJNSA_ILi128EEESF_SG_EEENS5_IJNSW_IS1N_SC_EENSW_ISG_SC_EEEEESI_SJ_SI_SJ_NS1I_6fusion15FusionCallbacksIS1M_NS1S_17LinearCombinationISI_fSI_fLNS_15FloatRoundStyleE2EEES1O_S1R_JEEENS4_5SM1004TMEM4LOAD26SM100_TMEM_LOAD_32dp32b64xENS4_13SM90_TMA_LOADES1E_NS4_39AutoVectorizingCopyWithAssumedAlignmentILi128EEENS4_14SM90_TMA_STOREES1E_S24_S24_EEEvvEEEEvNT_6ParamsE,"ax",@progbits
	.align	128
.text._ZN7cutlass13device_kernelINS_4gemm6kernel13GemmUniversalIN4cute5tupleIJiiiiEEENS1_10collective13CollectiveMmaINS1_35MainloopSm100TmaUmmaWarpSpecializedILi4ELi2ELi2ENS5_IJNS4_1CILi2EEESB_NSA_ILi1EEEEEEEENS5_IJNSA_ILi256EEESF_NSA_ILi64EEEEEENS_12float_e4m3_tENS5_IJlSC_lEEESI_SJ_NS4_8TiledMMAINS4_8MMA_AtomIJNS4_10MMA_TraitsINS4_25SM100_MMA_F8F6F4_2x1SM_SSEJSI_SI_fSF_SF_NS4_17integral_constantINS4_4UMMA5MajorELSQ_0EEESR_NSO_INSP_7ScaleInELSS_0EEEST_EEEEEENS4_6LayoutINS5_IJSC_SC_SC_EEENS5_IJNSA_ILi0EEESY_SY_EEEEENS5_IJNS4_10UnderscoreES11_S11_EEEEENS4_28SM100_TMA_2SM_LOAD_MULTICASTENS4_14ComposedLayoutINS4_7SwizzleILi2ELi4ELi3EEENS4_18smem_ptr_flag_bitsILi8EEENSW_INS5_IJNSA_ILi8EEESG_EEENS5_IJSG_SC_EEEEEEEvNS4_8identityENS4_18SM100_TMA_2SM_LOADES1E_vS1F_EENS_8epilogue10collective18CollectiveEpilogueINS1I_23Sm100TmaWarpSpecializedILi4ELi2ELi64ELb0ELb0EEEJNS5_IJNSA_ILi128EEESF_SG_EEENS5_IJNSW_IS1N_SC_EENSW_ISG_SC_EEEEESI_SJ_SI_SJ_NS1I_6fusion15FusionCallbacksIS1M_NS1S_17LinearCombinationISI_fSI_fLNS_15FloatRoundStyleE2EEES1O_S1R_JEEENS4_5SM1004TMEM4LOAD26SM100_TMEM_LOAD_32dp32b64xENS4_13SM90_TMA_LOADES1E_NS4_39AutoVectorizingCopyWithAssumedAlignmentILi128EEENS4_14SM90_TMA_STOREES1E_S24_S24_EEEvvEEEEvNT_6ParamsE:
        .type           _ZN7cutlass13device_kernelINS_4gemm6kernel13GemmUniversalIN4cute5tupleIJiiiiEEENS1_10collective13CollectiveMmaINS1_35MainloopSm100TmaUmmaWarpSpecializedILi4ELi2ELi2ENS5_IJNS4_1CILi2EEESB_NSA_ILi1EEEEEEEENS5_IJNSA_ILi256EEESF_NSA_ILi64EEEEEENS_12float_e4m3_tENS5_IJlSC_lEEESI_SJ_NS4_8TiledMMAINS4_8MMA_AtomIJNS4_10MMA_TraitsINS4_25SM100_MMA_F8F6F4_2x1SM_SSEJSI_SI_fSF_SF_NS4_17integral_constantINS4_4UMMA5MajorELSQ_0EEESR_NSO_INSP_7ScaleInELSS_0EEEST_EEEEEENS4_6LayoutINS5_IJSC_SC_SC_EEENS5_IJNSA_ILi0EEESY_SY_EEEEENS5_IJNS4_10UnderscoreES11_S11_EEEEENS4_28SM100_TMA_2SM_LOAD_MULTICASTENS4_14ComposedLayoutINS4_7SwizzleILi2ELi4ELi3EEENS4_18smem_ptr_flag_bitsILi8EEENSW_INS5_IJNSA_ILi8EEESG_EEENS5_IJSG_SC_EEEEEEEvNS4_8identityENS4_18SM100_TMA_2SM_LOADES1E_vS1F_EENS_8epilogue10collective18CollectiveEpilogueINS1I_23Sm100TmaWarpSpecializedILi4ELi2ELi64ELb0ELb0EEEJNS5_IJNSA_ILi128EEESF_SG_EEENS5_IJNSW_IS1N_SC_EENSW_ISG_SC_EEEEESI_SJ_SI_SJ_NS1I_6fusion15FusionCallbacksIS1M_NS1S_17LinearCombinationISI_fSI_fLNS_15FloatRoundStyleE2EEES1O_S1R_JEEENS4_5SM1004TMEM4LOAD26SM100_TMEM_LOAD_32dp32b64xENS4_13SM90_TMA_LOADES1E_NS4_39AutoVectorizingCopyWithAssumedAlignmentILi128EEENS4_14SM90_TMA_STOREES1E_S24_S24_EEEvvEEEEvNT_6ParamsE,@function
        .size           _ZN7cutlass13device_kernelINS_4gemm6kernel13GemmUniversalIN4cute5tupleIJiiiiEEENS1_10collective13CollectiveMmaINS1_35MainloopSm100TmaUmmaWarpSpecializedILi4ELi2ELi2ENS5_IJNS4_1CILi2EEESB_NSA_ILi1EEEEEEEENS5_IJNSA_ILi256EEESF_NSA_ILi64EEEEEENS_12float_e4m3_tENS5_IJlSC_lEEESI_SJ_NS4_8TiledMMAINS4_8MMA_AtomIJNS4_10MMA_TraitsINS4_25SM100_MMA_F8F6F4_2x1SM_SSEJSI_SI_fSF_SF_NS4_17integral_constantINS4_4UMMA5MajorELSQ_0EEESR_NSO_INSP_7ScaleInELSS_0EEEST_EEEEEENS4_6LayoutINS5_IJSC_SC_SC_EEENS5_IJNSA_ILi0EEESY_SY_EEEEENS5_IJNS4_10UnderscoreES11_S11_EEEEENS4_28SM100_TMA_2SM_LOAD_MULTICASTENS4_14ComposedLayoutINS4_7SwizzleILi2ELi4ELi3EEENS4_18smem_ptr_flag_bitsILi8EEENSW_INS5_IJNSA_ILi8EEESG_EEENS5_IJSG_SC_EEEEEEEvNS4_8identityENS4_18SM100_TMA_2SM_LOADES1E_vS1F_EENS_8epilogue10collective18CollectiveEpilogueINS1I_23Sm100TmaWarpSpecializedILi4ELi2ELi64ELb0ELb0EEEJNS5_IJNSA_ILi128EEESF_SG_EEENS5_IJNSW_IS1N_SC_EENSW_ISG_SC_EEEEESI_SJ_SI_SJ_NS1I_6fusion15FusionCallbacksIS1M_NS1S_17LinearCombinationISI_fSI_fLNS_15FloatRoundStyleE2EEES1O_S1R_JEEENS4_5SM1004TMEM4LOAD26SM100_TMEM_LOAD_32dp32b64xENS4_13SM90_TMA_LOADES1E_NS4_39AutoVectorizingCopyWithAssumedAlignmentILi128EEENS4_14SM90_TMA_STOREES1E_S24_S24_EEEvvEEEEvNT_6ParamsE,(.L_x_188 - _ZN7cutlass13device_kernelINS_4gemm6kernel13GemmUniversalIN4cute5tupleIJiiiiEEENS1_10collective13CollectiveMmaINS1_35MainloopSm100TmaUmmaWarpSpecializedILi4ELi2ELi2ENS5_IJNS4_1CILi2EEESB_NSA_ILi1EEEEEEEENS5_IJNSA_ILi256EEESF_NSA_ILi64EEEEEENS_12float_e4m3_tENS5_IJlSC_lEEESI_SJ_NS4_8TiledMMAINS4_8MMA_AtomIJNS4_10MMA_TraitsINS4_25SM100_MMA_F8F6F4_2x1SM_SSEJSI_SI_fSF_SF_NS4_17integral_constantINS4_4UMMA5MajorELSQ_0EEESR_NSO_INSP_7ScaleInELSS_0EEEST_EEEEEENS4_6LayoutINS5_IJSC_SC_SC_EEENS5_IJNSA_ILi0EEESY_SY_EEEEENS5_IJNS4_10UnderscoreES11_S11_EEEEENS4_28SM100_TMA_2SM_LOAD_MULTICASTENS4_14ComposedLayoutINS4_7SwizzleILi2ELi4ELi3EEENS4_18smem_ptr_flag_bitsILi8EEENSW_INS5_IJNSA_ILi8EEESG_EEENS5_IJSG_SC_EEEEEEEvNS4_8identityENS4_18SM100_TMA_2SM_LOADES1E_vS1F_EENS_8epilogue10collective18CollectiveEpilogueINS1I_23Sm100TmaWarpSpecializedILi4ELi2ELi64ELb0ELb0EEEJNS5_IJNSA_ILi128EEESF_SG_EEENS5_IJNSW_IS1N_SC_EENSW_ISG_SC_EEEEESI_SJ_SI_SJ_NS1I_6fusion15FusionCallbacksIS1M_NS1S_17LinearCombinationISI_fSI_fLNS_15FloatRoundStyleE2EEES1O_S1R_JEEENS4_5SM1004TMEM4LOAD26SM100_TMEM_LOAD_32dp32b64xENS4_13SM90_TMA_LOADES1E_NS4_39AutoVectorizingCopyWithAssumedAlignmentILi128EEENS4_14SM90_TMA_STOREES1E_S24_S24_EEEvvEEEEvNT_6ParamsE)
        .other          _ZN7cutlass13device_kernelINS_4gemm6kernel13GemmUniversalIN4cute5tupleIJiiiiEEENS1_10collective13CollectiveMmaINS1_35MainloopSm100TmaUmmaWarpSpecializedILi4ELi2ELi2ENS5_IJNS4_1CILi2EEESB_NSA_ILi1EEEEEEEENS5_IJNSA_ILi256EEESF_NSA_ILi64EEEEEENS_12float_e4m3_tENS5_IJlSC_lEEESI_SJ_NS4_8TiledMMAINS4_8MMA_AtomIJNS4_10MMA_TraitsINS4_25SM100_MMA_F8F6F4_2x1SM_SSEJSI_SI_fSF_SF_NS4_17integral_constantINS4_4UMMA5MajorELSQ_0EEESR_NSO_INSP_7ScaleInELSS_0EEEST_EEEEEENS4_6LayoutINS5_IJSC_SC_SC_EEENS5_IJNSA_ILi0EEESY_SY_EEEEENS5_IJNS4_10UnderscoreES11_S11_EEEEENS4_28SM100_TMA_2SM_LOAD_MULTICASTENS4_14ComposedLayoutINS4_7SwizzleILi2ELi4ELi3EEENS4_18smem_ptr_flag_bitsILi8EEENSW_INS5_IJNSA_ILi8EEESG_EEENS5_IJSG_SC_EEEEEEEvNS4_8identityENS4_18SM100_TMA_2SM_LOADES1E_vS1F_EENS_8epilogue10collective18CollectiveEpilogueINS1I_23Sm100TmaWarpSpecializedILi4ELi2ELi64ELb0ELb0EEEJNS5_IJNSA_ILi128EEESF_SG_EEENS5_IJNSW_IS1N_SC_EENSW_ISG_SC_EEEEESI_SJ_SI_SJ_NS1I_6fusion15FusionCallbacksIS1M_NS1S_17LinearCombinationISI_fSI_fLNS_15FloatRoundStyleE2EEES1O_S1R_JEEENS4_5SM1004TMEM4LOAD26SM100_TMEM_LOAD_32dp32b64xENS4_13SM90_TMA_LOADES1E_NS4_39AutoVectorizingCopyWithAssumedAlignmentILi128EEENS4_14SM90_TMA_STOREES1E_S24_S24_EEEvvEEEEvNT_6ParamsE,@"STO_CUDA_ENTRY STV_DEFAULT"
_ZN7cutlass13device_kernelINS_4gemm6kernel13GemmUniversalIN4cute5tupleIJiiiiEEENS1_10collective13CollectiveMmaINS1_35MainloopSm100TmaUmmaWarpSpecializedILi4ELi2ELi2ENS5_IJNS4_1CILi2EEESB_NSA_ILi1EEEEEEEENS5_IJNSA_ILi256EEESF_NSA_ILi64EEEEEENS_12float_e4m3_tENS5_IJlSC_lEEESI_SJ_NS4_8TiledMMAINS4_8MMA_AtomIJNS4_10MMA_TraitsINS4_25SM100_MMA_F8F6F4_2x1SM_SSEJSI_SI_fSF_SF_NS4_17integral_constantINS4_4UMMA5MajorELSQ_0EEESR_NSO_INSP_7ScaleInELSS_0EEEST_EEEEEENS4_6LayoutINS5_IJSC_SC_SC_EEENS5_IJNSA_ILi0EEESY_SY_EEEEENS5_IJNS4_10UnderscoreES11_S11_EEEEENS4_28SM100_TMA_2SM_LOAD_MULTICASTENS4_14ComposedLayoutINS4_7SwizzleILi2ELi4ELi3EEENS4_18smem_ptr_flag_bitsILi8EEENSW_INS5_IJNSA_ILi8EEESG_EEENS5_IJSG_SC_EEEEEEEvNS4_8identityENS4_18SM100_TMA_2SM_LOADES1E_vS1F_EENS_8epilogue10collective18CollectiveEpilogueINS1I_23Sm100TmaWarpSpecializedILi4ELi2ELi64ELb0ELb0EEEJNS5_IJNSA_ILi128EEESF_SG_EEENS5_IJNSW_IS1N_SC_EENSW_ISG_SC_EEEEESI_SJ_SI_SJ_NS1I_6fusion15FusionCallbacksIS1M_NS1S_17LinearCombinationISI_fSI_fLNS_15FloatRoundStyleE2EEES1O_S1R_JEEENS4_5SM1004TMEM4LOAD26SM100_TMEM_LOAD_32dp32b64xENS4_13SM90_TMA_LOADES1E_NS4_39AutoVectorizingCopyWithAssumedAlignmentILi128EEENS4_14SM90_TMA_STOREES1E_S24_S24_EEEvvEEEEvNT_6ParamsE:
[----:B------:R-:W1:Y:S01]  /*0000*/  LDC R1, c[0x0][0x37c] ;  /* 0x0000df00ff017b82 */ /* 0x000e620000000800 */
[----:B------:R-:W2:Y:S01]  /*0010*/  S2R R172, SR_TID.X ;  /* 0x0000000000ac7919 */ /* 0x000ea20000002100 */
[----:B------:R-:W3:Y:S06]  /*0020*/  LDCU.64 UR8, c[0x0][0x890] ;  /* 0x00011200ff0877ac */ /* 0x000eec0008000a00 */
[----:B------:R-:W4:Y:S01]  /*0030*/  S2UR UR45, SR_CgaCtaId ;  /* 0x00000000002d79c3 */ /* 0x000f220000008800 */
[----:B------:R-:W-:Y:S02]  /*0040*/  PRMT R158, RZ, 0x7610, R158 ;  /* 0x00007610ff9e7816 */ /* 0x000fe4000000009e */
[----:B------:R-:W-:Y:S01]  /*0050*/  ELECT P1, URZ, PT ;  /* 0x0000000000ff782f */ /* 0x000fe20003820000 */
[----:B---3--:R-:W-:-:S04]  /*0060*/  UISETP.NE.U32.AND UP0, UPT, UR8, URZ, UPT ;  /* 0x000000ff0800728c */ /* 0x008fc8000bf05070 */
[----:B------:R-:W-:Y:S02]  /*0070*/  UISETP.NE.AND.EX UP0, UPT, UR9, URZ, UPT, UP0 ;  /* 0x000000ff0900728c */ /* 0x000fe4000bf05300 */
[----:B----4-:R-:W-:Y:S02]  /*0080*/  ULOP3.LUT UR33, UR45, 0x1, URZ, 0xc0, !UPT ;  /* 0x000000012d217892 */ /* 0x010fe4000f8ec0ff */
[----:B------:R-:W-:Y:S01]  /*0090*/  ULOP3.LUT UR34, UR45, 0x1, URZ, 0x3c, !UPT ;  /* 0x000000012d227892 */ /* 0x000fe2000f8e3cff */
[----:B--2---:R-:W-:-:S05]  /*00a0*/  SHF.R.U32.HI R159, RZ, 0x5, R172 ;  /* 0x00000005ff9f7819 */ /* 0x004fca00000116ac */
[----:B------:R-:W2:Y:S02]  /*00b0*/  SHFL.IDX PT, R0, R159, RZ, 0x1f ;  /* 0x00001fff9f007589 */ /* 0x000ea400000e0000 */
[----:B--2---:R-:W-:Y:S01]  /*00c0*/  R2UR UR17, R0 ;  /* 0x00000000001172ca */ /* 0x004fe200000e0000 */
[----:B-1----:R-:W-:-:S14]  /*00d0*/  BRA.U UP0, `(.L_x_0) ;  /* 0x0000000100307547 */ /* 0x002fdc000b800000 */
[----:B------:R-:W1:Y:S02]  /*00e0*/  LDCU.64 UR4, c[0x0][0x888] ;  /* 0x00011100ff0477ac */ /* 0x000e640008000a00 */
[----:B-1----:R-:W-:-:S04]  /*00f0*/  UISETP.NE.U32.AND UP0, UPT, UR4, URZ, UPT ;  /* 0x000000ff0400728c */ /* 0x002fc8000bf05070 */
[----:B------:R-:W-:-:S09]  /*0100*/  UISETP.NE.AND.EX UP0, UPT, UR5, URZ, UPT, UP0 ;  /* 0x000000ff0500728c */ /* 0x000fd2000bf05300 */
[----:B------:R-:W-:Y:S05]  /*0110*/  BRA.U !UP0, `(.L_x_1) ;  /* 0x0000000108147547 */ /* 0x000fea000b800000 */
[----:B------:R-:W1:Y:S01]  /*0120*/  LDC.64 R2, c[0x0][0x888] ;  /* 0x00022200ff027b82 */ /* 0x000e620000000a00 */
[----:B------:R-:W1:Y:S02]  /*0130*/  LDCU.64 UR4, c[0x0][0x358] ;  /* 0x00006b00ff0477ac */ /* 0x000e640008000a00 */
[----:B-1----:R1:W5:Y:S01]  /*0140*/  LDG.E R73, desc[UR4][R2.64] ;  /* 0x0000000402497981 */ /* 0x002362000c1e1900 */
[----:B------:R-:W-:Y:S01]  /*0150*/  HFMA2 R158, -RZ, RZ, 0, 5.9604644775390625e-08 ;  /* 0x00000001ff9e7431 */ /* 0x000fe200000001ff */
[----:B------:R-:W-:Y:S05]  /*0160*/  BRA `(.L_x_0) ;  /* 0x00000000000c7947 */ /* 0x000fea0003800000 */
.L_x_1:
[----:B------:R-:W1:Y:S01]  /*0170*/  LDCU UR4, c[0x0][0x880] ;  /* 0x00011000ff0477ac */ /* 0x000e620008000800 */
[----:B------:R-:W-:Y:S01]  /*0180*/  HFMA2 R158, -RZ, RZ, 0, 5.9604644775390625e-08 ;  /* 0x00000001ff9e7431 */ /* 0x000fe200000001ff */
[----:B-1----:R-:W-:-:S07]  /*0190*/  MOV R73, UR4 ;  /* 0x0000000400497c02 */ /* 0x002fce0008000f00 */
.L_x_0:
[----:B------:R-:W2:Y:S02]  /*01a0*/  LDCU.64 UR4, c[0x0][0x8b0] ;  /* 0x00011600ff0477ac */ /* 0x000ea40008000a00 */
[----:B--2---:R-:W-:-:S04]  /*01b0*/  UISETP.NE.U32.AND UP0, UPT, UR4, URZ, UPT ;  /* 0x000000ff0400728c */ /* 0x004fc8000bf05070 */
[----:B------:R-:W-:-:S09]  /*01c0*/  UISETP.NE.AND.EX UP0, UPT, UR5, URZ, UPT, UP0 ;  /* 0x000000ff0500728c */ /* 0x000fd2000bf05300 */
[----:B------:R-:W-:Y:S05]  /*01d0*/  BRA.U UP0, `(.L_x_2) ;  /* 0x0000000100287547 */ /* 0x000fea000b800000 */
[----:B------:R-:W2:Y:S02]  /*01e0*/  LDCU.64 UR4, c[0x0][0x8a8] ;  /* 0x00011500ff0477ac */ /* 0x000ea40008000a00 */
[----:B--2---:R-:W-:-:S04]  /*01f0*/  UISETP.NE.U32.AND UP0, UPT, UR4, URZ, UPT ;  /* 0x000000ff0400728c */ /* 0x004fc8000bf05070 */
[----:B------:R-:W-:-:S09]  /*0200*/  UISETP.NE.AND.EX UP0, UPT, UR5, URZ, UPT, UP0 ;  /* 0x000000ff0500728c */ /* 0x000fd2000bf05300 */
[----:B------:R-:W-:Y:S05]  /*0210*/  BRA.U !UP0, `(.L_x_3) ;  /* 0x0000000108107547 */ /* 0x000fea000b800000 */
[----:B------:R-:W2:Y:S01]  /*0220*/  LDC.64 R70, c[0x0][0x8a8] ;  /* 0x00022a00ff467b82 */ /* 0x000ea20000000a00 */
[----:B------:R-:W2:Y:S02]  /*0230*/  LDCU.64 UR4, c[0x0][0x358] ;  /* 0x00006b00ff0477ac */ /* 0x000ea40008000a00 */
[----:B--2---:R2:W5:Y:S01]  /*0240*/  LDG.E R70, desc[UR4][R70.64] ;  /* 0x0000000446467981 */ /* 0x004562000c1e1900 */
[----:B------:R-:W-:Y:S05]  /*0250*/  BRA `(.L_x_2) ;  /* 0x0000000000087947 */ /* 0x000fea0003800000 */
.L_x_3:
[----:B------:R-:W2:Y:S02]  /*0260*/  LDCU UR4, c[0x0][0x8a0] ;  /* 0x00011400ff0477ac */ /* 0x000ea40008000800 */
[----:B--2---:R-:W-:Y:S02]  /*0270*/  MOV R70, UR4 ;  /* 0x0000000400467c02 */ /* 0x004fe40008000f00 */
.L_x_2:
[----:B------:R-:W-:Y:S01]  /*0280*/  IMAD.U32 R0, RZ, RZ, UR17 ;  /* 0x00000011ff007e24 */ /* 0x000fe2000f8e00ff */
[----:B------:R-:W-:Y:S04]  /*0290*/  BSSY.RECONVERGENT B0, `(.L_x_4) ;  /* 0x000000c000007945 */ /* 0x000fe80003800200 */
[C---:B------:R-:W-:Y:S02]  /*02a0*/  ISETP.NE.OR P2, PT, R0.reuse, 0x1, !P1 ;  /* 0x000000010000780c */ /* 0x040fe40004f45670 */
[----:B------:R-:W-:-:S11]  /*02b0*/  ISETP.NE.OR P0, PT, R0, 0x3, !P1 ;  /* 0x000000030000780c */ /* 0x000fd60004f05670 */
[----:B------:R-:W-:Y:S05]  /*02c0*/  @P2 BRA `(.L_x_5) ;  /* 0x0000000000202947 */ /* 0x000fea0003800000 */
[----:B------:R-:W3:Y:S02]  /*02d0*/  LDCU.64 UR4, c[0x0][0x348] ;  /* 0x00006900ff0477ac */ /* 0x000ee40008000a00 */
[----:B---3--:R-:W-:Y:S02]  /*02e0*/  UIADD3 UR6, UP1, UPT, UR4, 0x80, URZ ;  /* 0x0000008004067890 */ /* 0x008fe4000ff3e0ff */
[----:B------:R-:W-:Y:S02]  /*02f0*/  UIADD3 UR4, UP0, UPT, UR4, 0x180, URZ ;  /* 0x0000018004047890 */ /* 0x000fe4000ff1e0ff */
[----:B------:R-:W-:Y:S02]  /*0300*/  UIADD3.X UR7, UPT, UPT, URZ, UR5, URZ, UP1, !UPT ;  /* 0x00000005ff077290 */ /* 0x000fe40008ffe4ff */
[----:B------:R-:W-:-:S07]  /*0310*/  UIADD3.X UR5, UPT, UPT, URZ, UR5, URZ, UP0, !UPT ;  /* 0x00000005ff057290 */ /* 0x000fce00087fe4ff */
[----:B------:R3:W-:Y:S02]  /*0320*/  UTMACCTL.PF [UR6] ;  /* 0x00000000060079b9 */ /* 0x0007e40008040000 */
[----:B------:R3:W-:Y:S02]  /*0330*/  UTMACCTL.PF [UR4] ;  /* 0x00000000040079b9 */ /* 0x0007e40008040000 */
[----:B---3--:R-:W-:Y:S01]  /*0340*/  NOP ;  /* 0x0000000000007918 */ /* 0x008fe20000000000 */
.L_x_5:
[----:B------:R-:W-:Y:S05]  /*0350*/  BSYNC.RECONVERGENT B0 ;  /* 0x0000000000007941 */ /* 0x000fea0003800200 */
.L_x_4:
[----:B------:R-:W-:Y:S04]  /*0360*/  BSSY.RECONVERGENT B0, `(.L_x_6) ;  /* 0x000000a000007945 */ /* 0x000fe80003800200 */
        /* <DEDUP_REMOVED lines=9> */
.L_x_7:
[----:B------:R-:W-:Y:S05]  /*0400*/  BSYNC.RECONVERGENT B0 ;  /* 0x0000000000007941 */ /* 0x000fea0003800200 */
.L_x_6:
[----:B------:R-:W3:Y:S01]  /*0410*/  LDCU.64 UR4, c[0x0][0x888] ;  /* 0x00011100ff0477ac */ /* 0x000ee20008000a00 */
[----:B------:R-:W-:Y:S02]  /*0420*/  UISETP.EQ.U32.AND UP1, UPT, UR8, URZ, UPT ;  /* 0x000000ff0800728c */ /* 0x000fe4000bf22070 */
[----:B------:R-:W-:Y:S02]  /*0430*/  UPLOP3.LUT UP3, UPT, UPT, UPT, UPT, 0x80, 0x8 ;  /* 0x000000000008789c */ /* 0x000fe40003f6f070 */
[----:B---3--:R-:W-:-:S04]  /*0440*/  UISETP.NE.U32.AND UP0, UPT, UR4, URZ, UPT ;  /* 0x000000ff0400728c */ /* 0x008fc8000bf05070 */
[----:B------:R-:W-:-:S04]  /*0450*/  UISETP.NE.AND.EX UP0, UPT, UR5, URZ, UPT, UP0 ;  /* 0x000000ff0500728c */ /* 0x000fc8000bf05300 */
[----:B------:R-:W-:-:S04]  /*0460*/  UISETP.EQ.OR.EX UP2, UPT, UR9, URZ, !UP0, UP1 ;  /* 0x000000ff0900728c */ /* 0x000fc8000c742710 */
[----:B------:R-:W-:-:S06]  /*0470*/  UP2UR UR4, UPR, URZ, 0x4 ;  /* 0x00000004ff047883 */ /* 0x000fcc0008000000 */
[----:B------:R-:W-:Y:S01]  /*0480*/  MOV R162, UR4 ;  /* 0x0000000400a27c02 */ /* 0x000fe20008000f00 */
[----:B------:R-:W-:Y:S06]  /*0490*/  BRA.U !UP2, `(.L_x_8) ;  /* 0x000000010a207547 */ /* 0x000fec000b800000 */
[----:B------:R-:W-:Y:S01]  /*04a0*/  UISETP.NE.U32.AND UP1, UPT, UR8, URZ, UPT ;  /* 0x000000ff0800728c */ /* 0x000fe2000bf25070 */
[----:B-----5:R-:W-:Y:S01]  /*04b0*/  FSETP.NEU.AND P0, PT, R73, RZ, PT ;  /* 0x000000ff4900720b */ /* 0x020fe20003f0d000 */
[----:B------:R-:W-:Y:S02]  /*04c0*/  USEL UR4, URZ, 0xffffffff, UP0 ;  /* 0xffffffffff047887 */ /* 0x000fe40008000000 */
[----:B------:R-:W-:-:S10]  /*04d0*/  UISETP.NE.AND.EX UP1, UPT, UR9, URZ, UPT, UP1 ;  /* 0x000000ff0900728c */ /* 0x000fd4000bf25310 */
[----:B------:R-:W-:Y:S01]  /*04e0*/  VOTEU.ANY UP0, P0 ;  /* 0x0000000000ff7886 */ /* 0x000fe20000000100 */
[----:B------:R-:W-:-:S04]  /*04f0*/  @!UP1 USEL UR4, URZ, 0xffffffff, UP0 ;  /* 0xffffffffff049887 */ /* 0x000fc80008000000 */
[----:B------:R-:W-:-:S04]  /*0500*/  ULOP3.LUT UR4, UR4, 0x1, URZ, 0xc0, !UPT ;  /* 0x0000000104047892 */ /* 0x000fc8000f8ec0ff */
[----:B------:R-:W-:-:S11]  /*0510*/  UISETP.NE.U32.AND UP3, UPT, UR4, 0x1, UPT ;  /* 0x000000010400788c */ /* 0x000fd6000bf65070 */
.L_x_8:
[----:B------:R-:W3:Y:S01]  /*0520*/  SHFL.IDX PT, R0, R159, RZ, 0x1f ;  /* 0x00001fff9f007589 */ /* 0x000ee200000e0000 */
[----:B------:R-:W-:-:S04]  /*0530*/  UISETP.NE.AND UP0, UPT, UR17, 0x2, UPT ;  /* 0x000000021100788c */ /* 0x000fc8000bf05270 */
[----:B------:R-:W-:Y:S02]  /*0540*/  UISETP.EQ.AND UP1, UPT, UR33, URZ, !UP0 ;  /* 0x000000ff2100728c */ /* 0x000fe4000c722270 */
[----:B------:R-:W-:-:S04]  /*0550*/  USEL UR41, URZ, 0x1, UP0 ;  /* 0x00000001ff297887 */ /* 0x000fc80008000000 */
[----:B------:R-:W-:Y:S02]  /*0560*/  PLOP3.LUT P3, PT, P1, PT, UP1, 0x80, 0x8 ;  /* 0x000000000008781c */ /* 0x000fe40000f6f018 */
[----:B---3--:R-:W-:-:S13]  /*0570*/  ISETP.NE.AND P0, PT, R0, RZ, PT ;  /* 0x000000ff0000720c */ /* 0x008fda0003f05270 */
[----:B------:R-:W-:Y:S05]  /*0580*/  @P0 BRA `(.L_x_9) ;  /* 0x0000000000540947 */ /* 0x000fea0003800000 */
[----:B------:R-:W-:Y:S01]  /*0590*/  UMOV UR4, 0x400 ;  /* 0x0000040000047882 */ /* 0x000fe20000000000 */
[----:B------:R-:W-:Y:S01]  /*05a0*/  UMOV UR8, 0x1 ;  /* 0x0000000100087882 */ /* 0x000fe20000000000 */
[----:B------:R-:W-:Y:S01]  /*05b0*/  UMOV UR6, 0x2 ;  /* 0x0000000200067882 */ /* 0x000fe20000000000 */
[----:B------:R-:W-:Y:S02]  /*05c0*/  ULEA UR4, UR45, UR4, 0x18 ;  /* 0x000000042d047291 */ /* 0x000fe4000f8ec0ff */
[----:B------:R-:W-:-:S04]  /*05d0*/  UIADD3 UR8, UPT, UPT, -UR8, 0x100000, URZ ;  /* 0x0010000008087890 */ /* 0x000fc8000fffe1ff */
[----:B------:R-:W-:Y:S02]  /*05e0*/  USHF.L.U32 UR9, UR8, 0xb, URZ ;  /* 0x0000000b08097899 */ /* 0x000fe400080006ff */
[----:B------:R-:W-:Y:S02]  /*05f0*/  USHF.L.U32 UR8, UR8, 0x1, URZ ;  /* 0x0000000108087899 */ /* 0x000fe400080006ff */
[----:B------:R-:W-:-:S04]  /*0600*/  UIADD3 UR6, UPT, UPT, -UR6, 0x100000, URZ ;  /* 0x0010000006067890 */ /* 0x000fc8000fffe1ff */
[----:B------:R-:W-:Y:S02]  /*0610*/  USHF.L.U32 UR7, UR6, 0xb, URZ ;  /* 0x0000000b06077899 */ /* 0x000fe400080006ff */
[----:B------:R-:W-:Y:S01]  /*0620*/  USHF.L.U32 UR6, UR6, 0x1, URZ ;  /* 0x0000000106067899 */ /* 0x000fe200080006ff */
[----:B------:R-:W-:Y:S01]  /*0630*/  ELECT P0, URZ, PT ;  /* 0x0000000000ff782f */ /* 0x000fe20003800000 */
[----:B------:R-:W3:Y:S02]  /*0640*/  FENCE.VIEW.ASYNC.S ;  /* 0x00000000000073c6 */ /* 0x000ee40000000000 */
[----:B---3--:R3:W4:Y:S08]  /*0650*/  SYNCS.EXCH.64 URZ, [UR4], UR8 ;  /* 0x0000000804ff75b2 */ /* 0x0087300008000100 */
[----:B------:R3:W1:Y:S01]  /*0660*/  SYNCS.EXCH.64 URZ, [UR4+0x20], UR6 ;  /* 0x0000200604ff75b2 */ /* 0x0006620008000100 */
[----:B------:R3:W1:Y:S01]  /*0670*/  SYNCS.EXCH.64 URZ, [UR4+0x8], UR8 ;  /* 0x0000080804ff75b2 */ /* 0x0006620008000100 */
[----:B------:R3:W1:Y:S01]  /*0680*/  SYNCS.EXCH.64 URZ, [UR4+0x28], UR6 ;  /* 0x0000280604ff75b2 */ /* 0x0006620008000100 */
[----:B------:R3:W1:Y:S01]  /*0690*/  SYNCS.EXCH.64 URZ, [UR4+0x10], UR8 ;  /* 0x0000100804ff75b2 */ /* 0x0006620008000100 */
[----:B------:R3:W1:Y:S01]  /*06a0*/  SYNCS.EXCH.64 URZ, [UR4+0x30], UR6 ;  /* 0x0000300604ff75b2 */ /* 0x0006620008000100 */
[----:B------:R3:W1:Y:S01]  /*06b0*/  SYNCS.EXCH.64 URZ, [UR4+0x18], UR8 ;  /* 0x0000180804ff75b2 */ /* 0x0006620008000100 */
[----:B------:R3:W1:Y:S01]  /*06c0*/  SYNCS.EXCH.64 URZ, [UR4+0x38], UR6 ;  /* 0x0000380604ff75b2 */ /* 0x0006620008000100 */
[----:B------:R-:W-:Y:S01]  /*06d0*/  NOP ;  /* 0x0000000000007918 */ /* 0x000fe20000000000 */
.L_x_9:
[----:B------:R-:W2:Y:S01]  /*06e0*/  SHFL.IDX PT, R0, R159, RZ, 0x1f ;  /* 0x00001fff9f007589 */ /* 0x000ea200000e0000 */
[----:B------:R-:W-:Y:S01]  /*06f0*/  NOP ;  /* 0x0000000000007918 */ /* 0x000fe20000000000 */
[----:B--2---:R-:W-:-:S13]  /*0700*/  ISETP.NE.AND P0, PT, R0, 0x1, PT ;  /* 0x000000010000780c */ /* 0x004fda0003f05270 */
[----:B------:R-:W-:Y:S05]  /*0710*/  @P0 BRA `(.L_x_10) ;  /* 0x0000000000540947 */ /* 0x000fea0003800000 */
[----:B---3--:R-:W-:Y:S01]  /*0720*/  UMOV UR4, 0x400 ;  /* 0x0000040000047882 */ /* 0x008fe20000000000 */
        /* <DEDUP_REMOVED lines=10> */
[----:B------:R-:W2:Y:S02]  /*07d0*/  FENCE.VIEW.ASYNC.S ;  /* 0x00000000000073c6 */ /* 0x000ea40000000000 */
[----:B--2---:R2:W3:Y:S08]  /*07e0*/  SYNCS.EXCH.64 URZ, [UR4+0x40], UR8 ;  /* 0x0000400804ff75b2 */ /* 0x0044f00008000100 */
        /* <DEDUP_REMOVED lines=8> */
.L_x_10:
[----:B------:R-:W4:Y:S01]  /*0870*/  SHFL.IDX PT, R0, R159, RZ, 0x1f ;  /* 0x00001fff9f007589 */ /* 0x000f2200000e0000 */
[----:B------:R-:W-:Y:S01]  /*0880*/  NOP ;  /* 0x0000000000007918 */ /* 0x000fe20000000000 */
[----:B----4-:R-:W-:-:S13]  /*0890*/  ISETP.NE.AND P0, PT, R0, 0x3, PT ;  /* 0x000000030000780c */ /* 0x010fda0003f05270 */
[----:B------:R-:W-:Y:S05]  /*08a0*/  @P0 BRA `(.L_x_11) ;  /* 0x00000000002c0947 */ /* 0x000fea0003800000 */
[----:B--23--:R-:W-:Y:S01]  /*08b0*/  UMOV UR6, 0x400 ;  /* 0x0000040000067882 */ /* 0x00cfe20000000000 */
[----:B------:R-:W-:Y:S01]  /*08c0*/  UMOV UR4, 0x20 ;  /* 0x0000002000047882 */ /* 0x000fe20000000000 */
[----:B------:R-:W-:Y:S02]  /*08d0*/  ULEA UR6, UR45, UR6, 0x18 ;  /* 0x000000062d067291 */ /* 0x000fe4000f8ec0ff */
[----:B------:R-:W-:-:S04]  /*08e0*/  UIADD3 UR4, UPT, UPT, -UR4, 0x100000, URZ ;  /* 0x0010000004047890 */ /* 0x000fc8000fffe1ff */
[----:B------:R-:W-:Y:S02]  /*08f0*/  USHF.L.U32 UR5, UR4, 0xb, URZ ;  /* 0x0000000b04057899 */ /* 0x000fe400080006ff */
[----:B------:R-:W-:Y:S01]  /*0900*/  USHF.L.U32 UR4, UR4, 0x1, URZ ;  /* 0x0000000104047899 */ /* 0x000fe200080006ff */
[----:B------:R-:W-:Y:S01]  /*0910*/  ELECT P0, URZ, PT ;  /* 0x0000000000ff782f */ /* 0x000fe20003800000 */
[----:B------:R-:W2:Y:S10]  /*0920*/  FENCE.VIEW.ASYNC.S ;  /* 0x00000000000073c6 */ /* 0x000eb40000000000 */
[----:B--2---:R4:W2:Y:S01]  /*0930*/  SYNCS.EXCH.64 URZ, [UR6+0x80], UR4 ;  /* 0x0000800406ff75b2 */ /* 0x0048a20008000100 */
[----:B------:R4:W3:Y:S02]  /*0940*/  SYNCS.EXCH.64 URZ, [UR6+0x88], UR4 ;  /* 0x0000880406ff75b2 */ /* 0x0008e40008000100 */
[----:B----4-:R-:W-:Y:S01]  /*0950*/  NOP ;  /* 0x0000000000007918 */ /* 0x010fe20000000000 */
.L_x_11:
[----:B------:R-:W4:Y:S01]  /*0960*/  SHFL.IDX PT, R0, R159, RZ, 0x1f ;  /* 0x00001fff9f007589 */ /* 0x000f2200000e0000 */
[----:B------:R-:W-:Y:S01]  /*0970*/  NOP ;  /* 0x0000000000007918 */ /* 0x000fe20000000000 */
[----:B----4-:R-:W-:-:S13]  /*0980*/  ISETP.NE.AND P0, PT, R0, 0x4, PT ;  /* 0x000000040000780c */ /* 0x010fda0003f05270 */
[----:B------:R-:W-:Y:S05]  /*0990*/  @P0 BRA `(.L_x_12) ;  /* 0x0000000000480947 */ /* 0x000fea0003800000 */
[----:B--23--:R-:W-:Y:S01]  /*09a0*/  UMOV UR4, 0x3a0 ;  /* 0x000003a000047882 */ /* 0x00cfe20000000000 */
[----:B------:R-:W-:Y:S01]  /*09b0*/  UMOV UR6, 0x400 ;  /* 0x0000040000067882 */ /* 0x000fe20000000000 */
[----:B------:R-:W-:Y:S01]  /*09c0*/  USEL UR4, UR4, 0x320, UP3 ;  /* 0x0000032004047887 */ /* 0x000fe20009800000 */
        /* <DEDUP_REMOVED lines=10> */
[----:B--2---:R4:W2:Y:S08]  /*0a70*/  SYNCS.EXCH.64 URZ, [UR6+0x90], UR8 ;  /* 0x0000900806ff75b2 */ /* 0x0048b00008000100 */
[----:B------:R4:W3:Y:S01]  /*0a80*/  SYNCS.EXCH.64 URZ, [UR6+0xa0], UR4 ;  /* 0x0000a00406ff75b2 */ /* 0x0008e20008000100 */
[----:B------:R4:W1:Y:S01]  /*0a90*/  SYNCS.EXCH.64 URZ, [UR6+0x98], UR8 ;  /* 0x0000980806ff75b2 */ /* 0x0008620008000100 */
[----:B------:R4:W1:Y:S02]  /*0aa0*/  SYNCS.EXCH.64 URZ, [UR6+0xa8], UR4 ;  /* 0x0000a80406ff75b2 */ /* 0x0008640008000100 */
[----:B----4-:R-:W-:Y:S01]  /*0ab0*/  NOP ;  /* 0x0000000000007918 */ /* 0x010fe20000000000 */
.L_x_12:
[----:B------:R-:W4:Y:S01]  /*0ac0*/  SHFL.IDX PT, R0, R159, RZ, 0x1f ;  /* 0x00001fff9f007589 */ /* 0x000f2200000e0000 */
[----:B------:R-:W-:Y:S01]  /*0ad0*/  NOP ;  /* 0x0000000000007918 */ /* 0x000fe20000000000 */
[----:B----4-:R-:W-:-:S13]  /*0ae0*/  ISETP.NE.AND P0, PT, R0, 0x5, PT ;  /* 0x000000050000780c */ /* 0x010fda0003f05270 */
[----:B------:R-:W-:Y:S05]  /*0af0*/  @P0 BRA `(.L_x_13) ;  /* 0x0000000000440947 */ /* 0x000fea0003800000 */
[----:B--23--:R-:W-:Y:S01]  /*0b00*/  UMOV UR4, 0x400 ;  /* 0x0000040000047882 */ /* 0x00cfe20000000000 */
        /* <DEDUP_REMOVED lines=16> */
.L_x_13:
[----:B------:R-:W4:Y:S01]  /*0c10*/  SHFL.IDX PT, R0, R159, RZ, 0x1f ;  /* 0x00001fff9f007589 */ /* 0x000f2200000e0000 */
[----:B------:R-:W-:Y:S01]  /*0c20*/  ISETP.NE.OR P1, PT, RZ, UR17, !P1 ;  /* 0x00000011ff007c0c */ /* 0x000fe2000cf25670 */
        /* <DEDUP_REMOVED lines=12> */
[----:B------:R4:W3:Y:S01]  /*0cf0*/  SYNCS.EXCH.64 URZ, [UR4+0xe0], UR6 ;  /* 0x0000e00604ff75b2 */ /* 0x0008e20008000100 */
[----:B------:R4:W1:Y:S01]  /*0d00*/  SYNCS.EXCH.64 URZ, [UR4+0xd8], UR6 ;  /* 0x0000d80604ff75b2 */ /* 0x0008620008000100 */
[----:B------:R4:W1:Y:S02]  /*0d10*/  SYNCS.EXCH.64 URZ, [UR4+0xe8], UR6 ;  /* 0x0000e80604ff75b2 */ /* 0x0008640008000100 */
[----:B----4-:R-:W-:Y:S01]  /*0d20*/  NOP ;  /* 0x0000000000007918 */ /* 0x010fe20000000000 */
.L_x_14:
[----:B------:R-:W-:Y:S01]  /*0d30*/  VOTEU.ALL UP0, P1 ;  /* 0x0000000000ff7886 */ /* 0x000fe20000800000 */
[----:B--23--:R-:W-:Y:S01]  /*0d40*/  UMOV UR4, 0x20 ;  /* 0x0000002000047882 */ /* 0x00cfe20000000000 */
[----:B------:R-:W2:Y:S01]  /*0d50*/  LDCU UR7, c[0x0][0x36c] ;  /* 0x00006d80ff0777ac */ /* 0x000ea20008000800 */
[----:B------:R-:W-:Y:S01]  /*0d60*/  NOP ;  /* 0x0000000000007918 */ /* 0x000fe20000000000 */
[----:B-1----:R-:W-:Y:S01]  /*0d70*/  LOP3.LUT R3, R172, 0x1f, RZ, 0xc0, !PT ;  /* 0x0000001fac037812 */ /* 0x002fe200078ec0ff */
[----:B------:R-:W-:Y:S01]  /*0d80*/  @!UP0 UMOV UR6, 0x400 ;  /* 0x0000040000068882 */ /* 0x000fe20000000000 */
[----:B------:R-:W-:-:S04]  /*0d90*/  @!UP0 UIADD3 UR4, UPT, UPT, -UR4, 0x100000, URZ ;  /* 0x0010000004048890 */ /* 0x000fc8000fffe1ff */
[----:B------:R-:W-:Y:S02]  /*0da0*/  @!UP0 USHF.L.U32 UR5, UR4, 0xb, URZ ;  /* 0x0000000b04058899 */ /* 0x000fe400080006ff */
[----:B------:R-:W-:Y:S02]  /*0db0*/  @!UP0 USHF.L.U32 UR4, UR4, 0x1, URZ ;  /* 0x0000000104048899 */ /* 0x000fe400080006ff */
[----:B------:R-:W-:Y:S01]  /*0dc0*/  @!UP0 ULEA UR6, UR45, UR6, 0x18 ;  /* 0x000000062d068291 */ /* 0x000fe2000f8ec0ff */
[----:B------:R-:W-:Y:S01]  /*0dd0*/  VOTEU.ALL UP0, P1 ;  /* 0x0000000000ff7886 */ /* 0x000fe20000800000 */
[----:B------:R-:W-:Y:S02]  /*0de0*/  UISETP.NE.AND UP4, UPT, UR17, URZ, UPT ;  /* 0x000000ff1100728c */ /* 0x000fe4000bf85270 */
[----:B--2---:R-:W-:Y:S01]  /*0df0*/  UISETP.EQ.U32.AND UP5, UPT, UR7, 0x1, UPT ;  /* 0x000000010700788c */ /* 0x004fe2000bfa2070 */
[----:B------:R-:W1:Y:S07]  /*0e00*/  FENCE.VIEW.ASYNC.S ;  /* 0x00000000000073c6 */ /* 0x000e6e0000000000 */
[----:B-1----:R1:W2:Y:S01]  /*0e10*/  @!UP0 SYNCS.EXCH.64 URZ, [UR6+0xf0], UR4 ;  /* 0x0000f00406ff85b2 */ /* 0x0022a20008000100 */
[----:B------:R-:W-:Y:S05]  /*0e20*/  BRA.U !UP5, `(.L_x_15) ;  /* 0x000000010d087547 */ /* 0x000fea000b800000 */
[----:B--2---:R-:W-:Y:S01]  /*0e30*/  UCGABAR_ARV ;  /* 0x00000000000079c7 */ /* 0x004fe20008000000 */
[----:B------:R-:W-:Y:S05]  /*0e40*/  BRA `(.L_x_16) ;  /* 0x0000000000047947 */ /* 0x000fea0003800000 */
.L_x_15:
[----:B--2---:R-:W-:Y:S01]  /*0e50*/  NOP ;  /* 0x0000000000007918 */ /* 0x004fe20000000000 */
.L_x_16:
[----:B------:R-:W2:Y:S01]  /*0e60*/  S2UR UR16, SR_CTAID.X ;  /* 0x00000000001079c3 */ /* 0x000ea20000002500 */
[----:B------:R-:W-:-:S05]  /*0e70*/  CS2R.32 R161, SR_CgaSize ;  /* 0x0000000000a17805 */ /* 0x000fca0000008a00 */
[----:B------:R-:W-:-:S05]  /*0e80*/  IMAD R161, R161, -0xa0, RZ ;  /* 0xffffff60a1a17824 */ /* 0x000fca00078e02ff */
[----:B-1----:R-:W-:-:S14]  /*0e90*/  R2UR UR5, R161 ;  /* 0x00000000a10572ca */ /* 0x002fdc00000e0000 */
[----:B------:R-:W1:Y:S01]  /*0ea0*/  LDCU UR5, c[0x0][UR5+0x2b0] ;  /* 0x00005600050577ac */ /* 0x000e620008000800 */
[----:B------:R-:W-:-:S05]  /*0eb0*/  CS2R.32 R161, SR_CgaSize ;  /* 0x0000000000a17805 */ /* 0x000fca0000008a00 */
[----:B------:R-:W-:-:S05]  /*0ec0*/  IMAD R161, R161, -0xa0, RZ ;  /* 0xffffff60a1a17824 */ /* 0x000fca00078e02ff */
[----:B------:R-:W-:-:S14]  /*0ed0*/  R2UR UR4, R161 ;  /* 0x00000000a10472ca */ /* 0x000fdc00000e0000 */
[----:B------:R-:W3:Y:S01]  /*0ee0*/  LDCU UR4, c[0x0][UR4+0x2b4] ;  /* 0x00005680040477ac */ /* 0x000ee20008000800 */
[----:B------:R-:W4:Y:S01]  /*0ef0*/  S2UR UR7, SR_CTAID.Y ;  /* 0x00000000000779c3 */ /* 0x000f220000002600 */
[----:B------:R-:W-:-:S05]  /*0f00*/  CS2R.32 R161, SR_CgaSize ;  /* 0x0000000000a17805 */ /* 0x000fca0000008a00 */
[----:B------:R-:W-:-:S05]  /*0f10*/  IMAD R161, R161, -0xa0, RZ ;  /* 0xffffff60a1a17824 */ /* 0x000fca00078e02ff */
[----:B------:R-:W-:-:S14]  /*0f20*/  R2UR UR8, R161 ;  /* 0x00000000a10872ca */ /* 0x000fdc00000e0000 */
[----:B------:R-:W3:Y:S01]  /*0f30*/  LDCU UR8, c[0x0][UR8+0x2a0] ;  /* 0x00005400080877ac */ /* 0x000ee20008000800 */
[----:B------:R-:W-:-:S05]  /*0f40*/  CS2R.32 R161, SR_CgaSize ;  /* 0x0000000000a17805 */ /* 0x000fca0000008a00 */
[----:B------:R-:W-:-:S05]  /*0f50*/  IMAD R161, R161, -0xa0, RZ ;  /* 0xffffff60a1a17824 */ /* 0x000fca00078e02ff */
[----:B------:R-:W-:-:S14]  /*0f60*/  R2UR UR9, R161 ;  /* 0x00000000a10972ca */ /* 0x000fdc00000e0000 */
[----:B------:R-:W3:Y:S01]  /*0f70*/  LDCU UR9, c[0x0][UR9+0x2a4] ;  /* 0x00005480090977ac */ /* 0x000ee20008000800 */
[----:B------:R-:W3:Y:S01]  /*0f80*/  S2UR UR36, SR_CTAID.Z ;  /* 0x00000000002479c3 */ /* 0x000ee20000002700 */
[----:B------:R-:W3:Y:S01]  /*0f90*/  LDCU UR21, c[0x0][0xb24] ;  /* 0x00016480ff1577ac */ /* 0x000ee20008000800 */
[----:B------:R-:W-:Y:S02]  /*0fa0*/  UISETP.GT.U32.AND UP0, UPT, UR33, 0xffff, UPT ;  /* 0x0000ffff2100788c */ /* 0x000fe4000bf04070 */
[----:B------:R-:W-:Y:S01]  /*0fb0*/  USHF.L.U32 UR27, UR45, 0xb, URZ ;  /* 0x0000000b2d1b7899 */ /* 0x000fe200080006ff */
[----:B--2---:R-:W-:Y:S01]  /*0fc0*/  I2FP.F32.U32 R2, UR16 ;  /* 0x0000001000027c45 */ /* 0x004fe20008201000 */
[----:B------:R-:W-:Y:S01]  /*0fd0*/  UMOV UR30, 0x5 ;  /* 0x00000005001e7882 */ /* 0x000fe20000000000 */
[----:B------:R-:W2:Y:S03]  /*0fe0*/  LDCU UR42, c[0x0][0xb24] ;  /* 0x00016480ff2a77ac */ /* 0x000ea60008000800 */
[----:B-1----:R-:W-:Y:S01]  /*0ff0*/  FMUL R2, R2, UR5 ;  /* 0x0000000502027c20 */ /* 0x002fe20008400000 */
[----:B------:R-:W1:Y:S01]  /*1000*/  LDCU UR29, c[0x0][0xb30] ;  /* 0x00016600ff1d77ac */ /* 0x000e620008000800 */
[----:B----4-:R-:W-:Y:S01]  /*1010*/  I2FP.F32.U32 R0, UR7 ;  /* 0x0000000700007c45 */ /* 0x010fe20008201000 */
[----:B------:R-:W-:-:S03]  /*1020*/  USHF.L.U32 UR46, UR16, 0x7, URZ ;  /* 0x00000007102e7899 */ /* 0x000fc600080006ff */
[----:B------:R-:W4:Y:S01]  /*1030*/  F2I.U32.TRUNC.NTZ R2, R2 ;  /* 0x0000000200027305 */ /* 0x000f22000020f000 */
[----:B------:R-:W-:Y:S01]  /*1040*/  USEL UR26, UR33, 0xffff, !UP0 ;  /* 0x0000ffff211a7887 */ /* 0x000fe2000c000000 */
[----:B---3--:R-:W-:Y:S01]  /*1050*/  FMUL R0, R0, UR4 ;  /* 0x0000000400007c20 */ /* 0x008fe20008400000 */
[----:B------:R-:W-:Y:S01]  /*1060*/  UISETP.GE.AND UP2, UPT, UR21, 0x1, UPT ;  /* 0x000000011500788c */ /* 0x000fe2000bf46270 */
[----:B------:R-:W-:-:S04]  /*1070*/  UMOV UR20, UR7 ;  /* 0x0000000700147c82 */ /* 0x000fc80008000000 */
[----:B------:R-:W3:Y:S01]  /*1080*/  F2I.U32.TRUNC.NTZ R0, R0 ;  /* 0x0000000000007305 */ /* 0x000ee2000020f000 */
[----:B----4-:R-:W-:Y:S02]  /*1090*/  R2UR UR4, R2 ;  /* 0x00000000020472ca */ /* 0x010fe400000e0000 */
[----:B------:R-:W-:Y:S02]  /*10a0*/  PRMT R2, RZ, 0x7610, R2 ;  /* 0x00007610ff027816 */ /* 0x000fe40000000002 */
[----:B---3--:R-:W-:Y:S02]  /*10b0*/  R2UR UR6, R0 ;  /* 0x00000000000672ca */ /* 0x008fe400000e0000 */
[----:B------:R-:W-:-:S07]  /*10c0*/  PRMT R0, RZ, 0x7610, R0 ;  /* 0x00007610ff007816 */ /* 0x000fce0000000000 */
[----:B------:R-:W-:-:S04]  /*10d0*/  UIADD3 UR5, UPT, UPT, -UR4, URZ, URZ ;  /* 0x000000ff04057290 */ /* 0x000fc8000fffe1ff */
[----:B------:R-:W-:Y:S02]  /*10e0*/  UIMAD UR5, UR8, UR5, UR16 ;  /* 0x00000005080572a4 */ /* 0x000fe4000f8e0210 */
[----:B------:R-:W-:-:S04]  /*10f0*/  UIADD3 UR4, UPT, UPT, -UR6, URZ, URZ ;  /* 0x000000ff06047290 */ /* 0x000fc8000fffe1ff */
[----:B------:R-:W-:Y:S01]  /*1100*/  IMAD.U32 R161, RZ, RZ, UR5 ;  /* 0x00000005ffa17e24 */ /* 0x000fe2000f8e00ff */
[----:B------:R-:W-:-:S06]  /*1110*/  UIMAD UR4, UR9, UR4, UR7 ;  /* 0x00000004090472a4 */ /* 0x000fcc000f8e0207 */
[----:B------:R-:W-:Y:S01]  /*1120*/  IMAD.U32 R160, RZ, RZ, UR4 ;  /* 0x00000004ffa07e24 */ /* 0x000fe2000f8e00ff */
[----:B-12---:R-:W-:Y:S06]  /*1130*/  BRA.U UP4, `(.L_x_17) ;  /* 0x0000000104447547 */ /* 0x006fec000b800000 */
[----:B------:R-:W-:Y:S02]  /*1140*/  R2UR UR4, R161 ;  /* 0x00000000a10472ca */ /* 0x000fe400000e0000 */
[----:B------:R-:W-:-:S11]  /*1150*/  R2UR UR8, R160 ;  /* 0x00000000a00872ca */ /* 0x000fd600000e0000 */
[----:B------:R-:W-:Y:S02]  /*1160*/  UISETP.GT.U32.AND UP0, UPT, UR4, 0x1, UPT ;  /* 0x000000010400788c */ /* 0x000fe4000bf04070 */
[----:B------:R-:W-:Y:S02]  /*1170*/  ULOP3.LUT UR4, UR4, 0xfffffffe, URZ, 0xc0, !UPT ;  /* 0xfffffffe04047892 */ /* 0x000fe4000f8ec0ff */
[----:B------:R-:W-:Y:S02]  /*1180*/  UISETP.NE.AND UP1, UPT, UR8, URZ, UP0 ;  /* 0x000000ff0800728c */ /* 0x000fe40008725270 */
[----:B------:R-:W-:Y:S02]  /*1190*/  UISETP.NE.AND UP0, UPT, UR8, 0x1, UP0 ;  /* 0x000000010800788c */ /* 0x000fe40008705270 */
[----:B------:R-:W-:Y:S02]  /*11a0*/  USEL UR7, URZ, 0x1, UP1 ;  /* 0x00000001ff077887 */ /* 0x000fe40008800000 */
[----:B------:R-:W-:-:S02]  /*11b0*/  USEL UR6, URZ, 0x4, UP0 ;  /* 0x00000004ff067887 */ /* 0x000fc40008000000 */
[----:B------:R-:W-:Y:S02]  /*11c0*/  USEL UR5, URZ, 0x2, UP1 ;  /* 0x00000002ff057887 */ /* 0x000fe40008800000 */
[----:B------:R-:W-:Y:S02]  /*11d0*/  ULEA UR4, UR8, UR4, 0x1 ;  /* 0x0000000408047291 */ /* 0x000fe4000f8e08ff */
[----:B------:R-:W-:Y:S02]  /*11e0*/  USEL UR8, URZ, 0x8, UP0 ;  /* 0x00000008ff087887 */ /* 0x000fe40008000000 */
[----:B------:R-:W-:-:S03]  /*11f0*/  UIADD3 UR5, UPT, UPT, UR5, UR6, UR7 ;  /* 0x0000000605057290 */ /* 0x000fc6000fffe007 */
[----:B------:R-:W-:Y:S01]  /*1200*/  UMOV UR6, 0x3 ;  /* 0x0000000300067882 */ /* 0x000fe20000000000 */
[----:B------:R-:W-:Y:S02]  /*1210*/  UIADD3 UR5, UPT, UPT, UR5, UR8, URZ ;  /* 0x0000000805057290 */ /* 0x000fe4000fffe0ff */
[----:B------:R-:W-:-:S04]  /*1220*/  USHF.L.U32 UR4, UR6, UR4, URZ ;  /* 0x0000000406047299 */ /* 0x000fc800080006ff */
[----:B------:R-:W-:Y:S02]  /*1230*/  IMAD.U32 R2, RZ, RZ, UR5 ;  /* 0x00000005ff027e24 */ /* 0x000fe4000f8e00ff */
[----:B------:R-:W-:Y:S02]  /*1240*/  IMAD.U32 R0, RZ, RZ, UR4 ;  /* 0x00000004ff007e24 */ /* 0x000fe4000f8e00ff */
.L_x_17:
[----:B------:R-:W-:Y:S05]  /*1250*/  BRA.U !UP2, `(.L_x_18) ;  /* 0x000000010ad47547 */ /* 0x000fea000b800000 */
[----:B------:R-:W1:Y:S01]  /*1260*/  LDCU.128 UR12, c[0x0][0xb10] ;  /* 0x00016200ff0c77ac */ /* 0x000e620008000c00 */
[----:B------:R-:W2:Y:S01]  /*1270*/  LDCU UR6, c[0x0][0x370] ;  /* 0x00006e00ff0677ac */ /* 0x000ea20008000800 */
[----:B------:R-:W3:Y:S01]  /*1280*/  LDCU UR5, c[0x0][0x374] ;  /* 0x00006e80ff0577ac */ /* 0x000ee20008000800 */
[----:B------:R-:W4:Y:S01]  /*1290*/  LDCU UR28, c[0x0][0xb0c] ;  /* 0x00016180ff1c77ac */ /* 0x000f220008000800 */
[----:B------:R-:W4:Y:S01]  /*12a0*/  LDCU UR4, c[0x0][0xb20] ;  /* 0x00016400ff0477ac */ /* 0x000f220008000800 */
[----:B------:R-:W4:Y:S01]  /*12b0*/  LDCU.64 UR8, c[0x0][0xb28] ;  /* 0x00016500ff0877ac */ /* 0x000f220008000a00 */
[----:B-1----:R-:W-:Y:S02]  /*12c0*/  UISETP.NE.AND UP0, UPT, UR14, 0x1, UPT ;  /* 0x000000010e00788c */ /* 0x002fe4000bf05270 */
[----:B---3--:R-:W-:Y:S02]  /*12d0*/  UIMAD.WIDE.U32 UR10, UR5, UR15, URZ ;  /* 0x0000000f050a72a5 */ /* 0x008fe4000f8e00ff */
[----:B--2---:R-:W-:-:S02]  /*12e0*/  UIMAD.WIDE.U32 UR22, UR6, UR12, URZ ;  /* 0x0000000c061672a5 */ /* 0x004fc4000f8e00ff */
[----:B----4-:R-:W-:Y:S02]  /*12f0*/  UISETP.NE.AND UP1, UPT, UR28, 0x1, UPT ;  /* 0x000000011c00788c */ /* 0x010fe4000bf25270 */
[----:B------:R-:W-:Y:S01]  /*1300*/  UISETP.NE.AND UP2, UPT, UR21, 0x1, UPT ;  /* 0x000000011500788c */ /* 0x000fe2000bf45270 */
[----:B------:R-:W-:Y:S02]  /*1310*/  UMOV UR10, UR11 ;  /* 0x0000000b000a7c82 */ /* 0x000fe40008000000 */
[----:B------:R-:W-:Y:S01]  /*1320*/  UMOV UR22, UR23 ;  /* 0x0000001700167c82 */ /* 0x000fe20008000000 */
[----:B------:R-:W-:Y:S02]  /*1330*/  @UP0 USHF.R.U32.HI UR5, URZ, UR4, UR10 ;  /* 0x00000004ff050299 */ /* 0x000fe4000801160a */
[----:B------:R-:W-:Y:S02]  /*1340*/  UIMAD.WIDE.U32 UR24, UR20, UR15, URZ ;  /* 0x0000000f141872a5 */ /* 0x000fe4000f8e00ff */
[----:B------:R-:W-:-:S02]  /*1350*/  UIMAD.WIDE.U32 UR10, UR5, UR8, URZ ;  /* 0x00000008050a72a5 */ /* 0x000fc4000f8e00ff */
[----:B------:R-:W-:Y:S02]  /*1360*/  @UP1 USHF.R.U32.HI UR6, URZ, UR13, UR22 ;  /* 0x0000000dff061299 */ /* 0x000fe40008011616 */
[----:B------:R-:W-:Y:S02]  /*1370*/  UIMAD.WIDE.U32 UR18, UR16, UR12, URZ ;  /* 0x0000000c101272a5 */ /* 0x000fe4000f8e00ff */
[----:B------:R-:W-:Y:S01]  /*1380*/  UIMAD.WIDE.U32 UR22, UR6, UR8, URZ ;  /* 0x00000008061672a5 */ /* 0x000fe2000f8e00ff */
[----:B------:R-:W-:Y:S01]  /*1390*/  UMOV UR24, UR25 ;  /* 0x0000001900187c82 */ /* 0x000fe20008000000 */
[----:B------:R-:W-:Y:S01]  /*13a0*/  UMOV UR10, UR11 ;  /* 0x0000000b000a7c82 */ /* 0x000fe20008000000 */
[----:B------:R-:W-:Y:S02]  /*13b0*/  USHF.R.U32.HI UR24, URZ, UR4, UR24 ;  /* 0x00000004ff187299 */ /* 0x000fe40008011618 */
[----:B------:R-:W-:Y:S02]  /*13c0*/  @UP2 USHF.R.U32.HI UR5, URZ, UR9, UR10 ;  /* 0x00000009ff052299 */ /* 0x000fe4000801160a */
[----:B------:R-:W-:Y:S01]  /*13d0*/  UMOV UR7, UR23 ;  /* 0x0000001700077c82 */ /* 0x000fe20008000000 */
[----:B------:R-:W-:Y:S01]  /*13e0*/  UMOV UR18, UR19 ;  /* 0x0000001300127c82 */ /* 0x000fe20008000000 */
[----:B------:R-:W-:-:S02]  /*13f0*/  @UP2 USHF.R.U32.HI UR6, URZ, UR9, UR7 ;  /* 0x00000009ff062299 */ /* 0x000fc40008011607 */
[----:B------:R-:W-:Y:S02]  /*1400*/  USHF.R.U32.HI UR13, URZ, UR13, UR18 ;  /* 0x0000000dff0d7299 */ /* 0x000fe40008011612 */
[----:B------:R-:W-:Y:S02]  /*1410*/  USEL UR4, UR20, UR24, !UP0 ;  /* 0x0000001814047287 */ /* 0x000fe4000c000000 */
[----:B------:R-:W-:Y:S02]  /*1420*/  UIMAD UR7, UR5, UR21, URZ ;  /* 0x00000015050772a4 */ /* 0x000fe4000f8e02ff */
[----:B------:R-:W-:Y:S02]  /*1430*/  USEL UR5, UR16, UR13, !UP1 ;  /* 0x0000000d10057287 */ /* 0x000fe4000c800000 */
[----:B------:R-:W-:Y:S02]  /*1440*/  UIMAD UR12, UR6, UR21, URZ ;  /* 0x00000015060c72a4 */ /* 0x000fe4000f8e02ff */
[----:B------:R-:W-:-:S02]  /*1450*/  UISETP.GE.AND UP0, UPT, UR4, UR7, UPT ;  /* 0x000000070400728c */ /* 0x000fc4000bf06270 */
[----:B------:R-:W-:Y:S02]  /*1460*/  UIMAD.WIDE.U32 UR10, UR4, UR8, URZ ;  /* 0x00000008040a72a5 */ /* 0x000fe4000f8e00ff */
[----:B------:R-:W-:Y:S02]  /*1470*/  UISETP.GE.OR UP0, UPT, UR5, UR12, UP0 ;  /* 0x0000000c0500728c */ /* 0x000fe40008706670 */
[----:B------:R-:W-:Y:S02]  /*1480*/  UIMAD.WIDE.U32 UR12, UR5, UR8, URZ ;  /* 0x00000008050c72a5 */ /* 0x000fe4000f8e00ff */
[----:B------:R-:W-:Y:S01]  /*1490*/  UIADD3 UR10, UPT, UPT, -UR4, URZ, URZ ;  /* 0x000000ff040a7290 */ /* 0x000fe2000fffe1ff */
[----:B------:R-:W-:Y:S01]  /*14a0*/  UMOV UR8, UR11 ;  /* 0x0000000b00087c82 */ /* 0x000fe20008000000 */
[----:B------:R-:W-:Y:S02]  /*14b0*/  UIADD3 UR11, UPT, UPT, -UR5, URZ, URZ ;  /* 0x000000ff050b7290 */ /* 0x000fe4000fffe1ff */
[----:B------:R-:W-:-:S03]  /*14c0*/  USHF.R.U32.HI UR8, URZ, UR9, UR8 ;  /* 0x00000009ff087299 */ /* 0x000fc60008011608 */
[----:B------:R-:W-:Y:S01]  /*14d0*/  @!UP0 UMOV UR7, UR13 ;  /* 0x0000000d00078c82 */ /* 0x000fe20008000000 */
[----:B------:R-:W-:Y:S02]  /*14e0*/  UIMAD UR20, UR14, UR10, UR20 ;  /* 0x0000000a0e1472a4 */ /* 0x000fe4000f8e0214 */
[----:B------:R-:W-:Y:S02]  /*14f0*/  USEL UR8, UR4, UR8, !UP2 ;  /* 0x0000000804087287 */ /* 0x000fe4000d000000 */
[----:B------:R-:W-:Y:S02]  /*1500*/  @!UP0 USHF.R.U32.HI UR7, URZ, UR9, UR7 ;  /* 0x00000009ff078299 */ /* 0x000fe40008011607 */
[----:B------:R-:W-:Y:S02]  /*1510*/  UIADD3 UR9, UPT, UPT, -UR8, URZ, URZ ;  /* 0x000000ff08097290 */ /* 0x000fe4000fffe1ff */
[----:B------:R-:W-:Y:S02]  /*1520*/  @!UP0 USEL UR7, UR5, UR7, !UP2 ;  /* 0x0000000705078287 */ /* 0x000fe4000d000000 */
[----:B------:R-:W-:-:S02]  /*1530*/  UIMAD UR9, UR21, UR9, UR4 ;  /* 0x00000009150972a4 */ /* 0x000fc4000f8e0204 */
[----:B------:R-:W-:Y:S02]  /*1540*/  @!UP0 UIADD3 UR8, UPT, UPT, UR8, -UR7, URZ ;  /* 0x8000000708088290 */ /* 0x000fe4000fffe0ff */
[----:B------:R-:W-:Y:S02]  /*1550*/  @!UP0 UIMAD UR6, UR9, UR6, UR7 ;  /* 0x00000006090682a4 */ /* 0x000fe4000f8e0207 */
[----:B------:R-:W-:Y:S02]  /*1560*/  @!UP0 UIMAD UR4, UR8, UR21, UR5 ;  /* 0x00000015080482a4 */ /* 0x000fe4000f8e0205 */
[----:B------:R-:W-:Y:S02]  /*1570*/  UIMAD UR16, UR28, UR11, UR16 ;  /* 0x0000000b1c1072a4 */ /* 0x000fe4000f8e0210 */
[----:B------:R-:W-:Y:S01]  /*1580*/  UIMAD UR20, UR4, UR14, UR20 ;  /* 0x0000000e041472a4 */ /* 0x000fe2000f8e0214 */
[----:B------:R-:W-:Y:S02]  /*1590*/  @!UP0 UMOV UR5, UR6 ;  /* 0x0000000600058c82 */ /* 0x000fe40008000000 */
[----:B------:R-:W-:-:S12]  /*15a0*/  UIMAD UR16, UR5, UR28, UR16 ;  /* 0x0000001c051072a4 */ /* 0x000fd8000f8e0210 */
.L_x_18:
[----:B------:R-:W-:Y:S02]  /*15b0*/  UISETP.NE.AND UP1, UPT, UR29, 0x1, UPT ;  /* 0x000000011d00788c */ /* 0x000fe4000bf25270 */
[----:B------:R-:W-:Y:S02]  /*15c0*/  ULOP3.LUT UR21, UR26, 0xffff, URZ, 0xc0, !UPT ;  /* 0x0000ffff1a157892 */ /* 0x000fe4000f8ec0ff */
[----:B------:R-:W-:Y:S02]  /*15d0*/  UISETP.NE.AND UP0, UPT, UR17, 0x2, UPT ;  /* 0x000000021100788c */ /* 0x000fe4000bf05270 */
[----:B------:R-:W-:Y:S02]  /*15e0*/  ULOP3.LUT UR22, UR27, 0x1000, URZ, 0xc0, !UPT ;  /* 0x000010001b167892 */ /* 0x000fe4000f8ec0ff */
[----:B------:R-:W-:Y:S02]  /*15f0*/  ULOP3.LUT UR46, UR46, 0x80, URZ, 0xc0, !UPT ;  /* 0x000000802e2e7892 */ /* 0x000fe4000f8ec0ff */
[----:B------:R-:W-:Y:S01]  /*1600*/  USHF.L.U32 UR21, UR30, UR21, URZ ;  /* 0x000000151e157299 */ /* 0x000fe200080006ff */
[----:B------:R-:W-:Y:S11]  /*1610*/  BRA.U UP1, `(.L_x_19) ;  /* 0x0000000101447547 */ /* 0x000ff6000b800000 */
[----:B------:R-:W1:Y:S01]  /*1620*/  LDCU.128 UR8, c[0x0][0xb10] ;  /* 0x00016200ff0877ac */ /* 0x000e620008000c00 */
[----:B------:R-:W2:Y:S01]  /*1630*/  LDCU UR12, c[0x0][0xb0c] ;  /* 0x00016180ff0c77ac */ /* 0x000ea20008000800 */
[----:B------:R-:W3:Y:S01]  /*1640*/  LDCU UR13, c[0x0][0xb20] ;  /* 0x00016400ff0d77ac */ /* 0x000ee20008000800 */
[----:B-1----:R-:W-:Y:S02]  /*1650*/  UIMAD.WIDE.U32 UR6, UR16, UR8, URZ ;  /* 0x00000008100672a5 */ /* 0x002fe4000f8e00ff */
[----:B------:R-:W-:Y:S02]  /*1660*/  UIMAD.WIDE.U32 UR4, UR20, UR11, URZ ;  /* 0x0000000b140472a5 */ /* 0x000fe4000f8e00ff */
[----:B--2---:R-:W-:Y:S02]  /*1670*/  UISETP.NE.AND UP2, UPT, UR12, 0x1, UPT ;  /* 0x000000010c00788c */ /* 0x004fe4000bf45270 */
[----:B------:R-:W-:Y:S01]  /*1680*/  UISETP.NE.AND UP1, UPT, UR10, 0x1, UPT ;  /* 0x000000010a00788c */ /* 0x000fe2000bf25270 */
[----:B------:R-:W-:-:S02]  /*1690*/  UMOV UR6, UR7 ;  /* 0x0000000700067c82 */ /* 0x000fc40008000000 */
[----:B------:R-:W-:Y:S01]  /*16a0*/  UMOV UR4, UR5 ;  /* 0x0000000500047c82 */ /* 0x000fe20008000000 */
[----:B------:R-:W-:Y:S02]  /*16b0*/  USHF.R.U32.HI UR6, URZ, UR9, UR6 ;  /* 0x00000009ff067299 */ /* 0x000fe40008011606 */
[----:B---3--:R-:W-:Y:S02]  /*16c0*/  USHF.R.U32.HI UR4, URZ, UR13, UR4 ;  /* 0x0000000dff047299 */ /* 0x008fe40008011604 */
[----:B------:R-:W-:Y:S02]  /*16d0*/  USEL UR5, UR16, UR6, !UP2 ;  /* 0x0000000610057287 */ /* 0x000fe4000d000000 */
[----:B------:R-:W-:-:S04]  /*16e0*/  USEL UR4, UR20, UR4, !UP1 ;  /* 0x0000000414047287 */ /* 0x000fc8000c800000 */
[----:B------:R-:W-:Y:S02]  /*16f0*/  UIADD3 UR6, UPT, UPT, UR5, -UR4, URZ ;  /* 0x8000000405067290 */ /* 0x000fe4000fffe0ff */
[----:B------:R-:W-:Y:S02]  /*1700*/  UIADD3 UR4, UPT, UPT, -UR5, UR4, URZ ;  /* 0x0000000405047290 */ /* 0x000fe4000fffe1ff */
[----:B------:R-:W-:Y:S02]  /*1710*/  UIMAD UR20, UR6, UR10, UR20 ;  /* 0x0000000a061472a4 */ /* 0x000fe4000f8e0214 */
[----:B------:R-:W-:-:S12]  /*1720*/  UIMAD UR16, UR4, UR12, UR16 ;  /* 0x0000000c041072a4 */ /* 0x000fd8000f8e0210 */
.L_x_19:
[----:B------:R-:W-:Y:S05]  /*1730*/  BRA.U !UP5, `(.L_x_20) ;  /* 0x000000010d0c7547 */ /* 0x000fea000b800000 */
[----:B------:R-:W-:Y:S01]  /*1740*/  UCGABAR_WAIT ;  /* 0x0000000000007dc7 */ /* 0x000fe20008000000 */
[----:B------:R-:W-:Y:S01]  /*1750*/  CCTL.IVALL ;  /* 0x00000000ff00798f */ /* 0x000fe20002000000 */
[----:B------:R-:W-:Y:S05]  /*1760*/  BRA `(.L_x_21) ;  /* 0x0000000000047947 */ /* 0x000fea0003800000 */
.L_x_20:
[----:B------:R-:W-:Y:S06]  /*1770*/  BAR.SYNC.DEFER_BLOCKING 0x0 ;  /* 0x0000000000007b1d */ /* 0x000fec0000010000 */
.L_x_21:
[----:B------:R-:W-:Y:S05]  /*1780*/  BRA.U UP0, `(.L_x_22) ;  /* 0x0000001100e07547 */ /* 0x000fea000b800000 */
[----:B------:R-:W1:Y:S01]  /*1790*/  LDCU UR6, c[0x0][0x38c] ;  /* 0x00007180ff0677ac */ /* 0x000e620008000800 */
[----:B------:R-:W-:Y:S01]  /*17a0*/  PLOP3.LUT P1, PT, PT, PT, UP3, 0x80, 0x8 ;  /* 0x000000000008781c */ /* 0x000fe20003f2f038 */
[----:B------:R-:W-:Y:S01]  /*17b0*/  IMAD.MOV.U32 R12, RZ, RZ, 0x1 ;  /* 0x00000001ff0c7424 */ /* 0x000fe200078e00ff */
[----:B------:R-:W-:Y:S02]  /*17c0*/  ISETP.NE.AND P2, PT, R3, RZ, P3 ;  /* 0x000000ff0300720c */ /* 0x000fe40001f45270 */
[----:B------:R-:W-:Y:S02]  /*17d0*/  CS2R R10, SRZ ;  /* 0x00000000000a7805 */ /* 0x000fe4000001ff00 */
[----:B------:R-:W-:Y:S01]  /*17e0*/  PLOP3.LUT P1, PT, P1, PT, PT, 0x8, 0x80 ;  /* 0x000000000080781c */ /* 0x000fe20000f2e170 */
[----:B------:R-:W-:Y:S01]  /*17f0*/  IMAD.MOV.U32 R9, RZ, RZ, RZ ;  /* 0x000000ffff097224 */ /* 0x000fe200078e00ff */
[----:B------:R-:W2:Y:S01]  /*1800*/  LDCU UR38, c[0x0][0x370] ;  /* 0x00006e00ff2677ac */ /* 0x000ea20008000800 */
[----:B------:R-:W-:Y:S01]  /*1810*/  IMAD.MOV.U32 R8, RZ, RZ, 0x1 ;  /* 0x00000001ff087424 */ /* 0x000fe200078e00ff */
[----:B------:R-:W3:Y:S01]  /*1820*/  LDCU.64 UR26, c[0x0][0x348] ;  /* 0x00006900ff1a77ac */ /* 0x000ee20008000a00 */
[----:B------:R-:W-:Y:S01]  /*1830*/  ULEA.HI UR43, UR22, UR46, URZ, 0x1a ;  /* 0x0000002e162b7291 */ /* 0x000fe2000f8fd0ff */
[----:B------:R-:W4:Y:S01]  /*1840*/  LDCU UR37, c[0x0][0x374] ;  /* 0x00006e80ff2577ac */ /* 0x000f220008000800 */
[----:B-1----:R-:W-:-:S02]  /*1850*/  UIADD3 UR5, UPT, UPT, UR6, 0x3f, URZ ;  /* 0x0000003f06057890 */ /* 0x002fc4000fffe0ff */
[----:B------:R-:W-:Y:S02]  /*1860*/  UIADD3 UR47, UPT, UPT, UR6, 0x7e, URZ ;  /* 0x0000007e062f7890 */ /* 0x000fe4000fffe0ff */
[----:B------:R-:W-:Y:S01]  /*1870*/  USHF.R.S32.HI UR4, URZ, 0x1f, UR5 ;  /* 0x0000001fff047899 */ /* 0x000fe20008011405 */
[----:B------:R-:W-:-:S03]  /*1880*/  UMOV UR7, URZ ;  /* 0x000000ff00077c82 */ /* 0x000fc60008000000 */
[----:B------:R-:W-:Y:S02]  /*1890*/  ULEA.HI UR4, UR4, UR5, URZ, 0x6 ;  /* 0x0000000504047291 */ /* 0x000fe4000f8f30ff */
[----:B------:R-:W-:Y:S02]  /*18a0*/  UIADD3 UR5, UPT, UPT, UR6, -0x1, URZ ;  /* 0xffffffff06057890 */ /* 0x000fe4000fffe0ff */
[----:B------:R-:W-:Y:S02]  /*18b0*/  USHF.R.S32.HI UR40, URZ, 0x6, UR4 ;  /* 0x00000006ff287899 */ /* 0x000fe40008011404 */
[----:B------:R-:W-:Y:S02]  /*18c0*/  UISETP.GE.U32.AND UP1, UPT, UR5, -0x7f, UPT ;  /* 0xffffff810500788c */ /* 0x000fe4000bf26070 */
[----:B------:R-:W-:-:S04]  /*18d0*/  UISETP.LT.U32.AND UP0, UPT, UR40, 0x4, UPT ;  /* 0x000000042800788c */ /* 0x000fc8000bf01070 */
[----:B------:R-:W-:Y:S02]  /*18e0*/  USEL UR39, UR40, 0x4, UP0 ;  /* 0x0000000428277887 */ /* 0x000fe40008000000 */
[----:B------:R-:W-:Y:S02]  /*18f0*/  UISETP.NE.AND UP0, UPT, UR17, URZ, UPT ;  /* 0x000000ff1100728c */ /* 0x000fe4000bf05270 */
[----:B------:R-:W-:Y:S02]  /*1900*/  UIADD3 UR4, UPT, UPT, UR39, -0x1, URZ ;  /* 0xffffffff27047890 */ /* 0x000fe4000fffe0ff */
[----:B------:R-:W-:Y:S02]  /*1910*/  @UP1 UIADD3 UR4, UPT, UPT, UR39, URZ, URZ ;  /* 0x000000ff27041290 */ /* 0x000fe4000fffe0ff */
[----:B------:R-:W-:Y:S02]  /*1920*/  USEL UR23, UR41, 0x2, UP0 ;  /* 0x0000000229177887 */ /* 0x000fe40008000000 */
[----:B------:R-:W-:-:S02]  /*1930*/  UIADD3 UR44, UPT, UPT, UR40, -UR39, URZ ;  /* 0x80000027282c7290 */ /* 0x000fc4000fffe0ff */
[----:B------:R-:W-:Y:S02]  /*1940*/  UIADD3 UR25, UPT, UPT, UR4, 0x1, URZ ;  /* 0x0000000104197890 */ /* 0x000fe4000fffe0ff */
[----:B--234-:R-:W-:-:S12]  /*1950*/  UIADD3 UR41, UPT, UPT, -UR4, URZ, URZ ;  /* 0x000000ff04297290 */ /* 0x01cfd8000fffe1ff */
.L_x_42:
[----:B------:R-:W-:Y:S01]  /*1960*/  UISETP.NE.AND UP0, UPT, UR45, URZ, UPT ;  /* 0x000000ff2d00728c */ /* 0x000fe2000bf05270 */
[----:B-1----:R-:W1:Y:S08]  /*1970*/  S2UR UR45, SR_CgaCtaId ;  /* 0x00000000002d79c3 */ /* 0x002e700000008800 */
[----:B------:R-:W-:Y:S05]  /*1980*/  BRA.U UP0, `(.L_x_23) ;  /* 0x0000000100347547 */ /* 0x000fea000b800000 */
[----:B------:R-:W2:Y:S01]  /*1990*/  S2R R0, SR_CgaCtaId ;  /* 0x0000000000007919 */ /* 0x000ea20000008800 */
[----:B------:R-:W-:Y:S02]  /*19a0*/  MOV R3, 0x400 ;  /* 0x0000040000037802 */ /* 0x000fe40000000f00 */
[----:B------:R-:W-:Y:S02]  /*19b0*/  SHF.L.U32 R2, R8, 0x1f, RZ ;  /* 0x0000001f08027819 */ /* 0x000fe400000006ff */
[----:B--2---:R-:W-:-:S05]  /*19c0*/  LEA R0, R0, R3, 0x18 ;  /* 0x0000000300007211 */ /* 0x004fca00078ec0ff */
[----:B------:R-:W-:-:S04]  /*19d0*/  IMAD R3, R9, 0x8, R0 ;  /* 0x0000000809037824 */ /* 0x000fc800078e0200 */
[----:B------:R-:W2:Y:S02]  /*19e0*/  SYNCS.PHASECHK.TRANS64.TRYWAIT P0, [R3+URZ+0xe0], R2 ;  /* 0x0000e002030075a7 */ /* 0x000ea400080011ff */
[----:B--2---:R-:W-:Y:S05]  /*19f0*/  @!P0 BRA `(.L_x_24) ;  /* 0x000000a0008c8947 */ /* 0x004fea0003800000 */
.L_x_144:
[----:B------:R-:W-:Y:S01]  /*1a00*/  VIADD R9, R9, 0x1 ;  /* 0x0000000109097836 */ /* 0x000fe20000000000 */
[----:B------:R2:W-:Y:S04]  /*1a10*/  SYNCS.ARRIVE.TRANS64.A1T0 RZ, [R3+URZ+0xd0], RZ ;  /* 0x0000d0ff03ff79a7 */ /* 0x0005e800081000ff */
[----:B------:R-:W-:-:S04]  /*1a20*/  ISETP.NE.AND P0, PT, R9, 0x2, PT ;  /* 0x000000020900780c */ /* 0x000fc80003f05270 */
[----:B------:R-:W-:Y:S02]  /*1a30*/  SEL R9, R9, RZ, P0 ;  /* 0x000000ff09097207 */ /* 0x000fe40000000000 */
[----:B--2---:R-:W-:-:S04]  /*1a40*/  SEL R3, RZ, 0x1, P0 ;  /* 0x00000001ff037807 */ /* 0x004fc80000000000 */
[----:B------:R-:W-:-:S07]  /*1a50*/  LOP3.LUT R8, R8, R3, RZ, 0x3c, !PT ;  /* 0x0000000308087212 */ /* 0x000fce00078e3cff */
.L_x_23:
[----:B------:R-:W-:Y:S01]  /*1a60*/  UMOV UR6, 0x400 ;  /* 0x0000040000067882 */ /* 0x000fe20000000000 */
[----:B------:R-:W-:Y:S01]  /*1a70*/  SHF.L.U32 R0, R12, 0x1f, RZ ;  /* 0x0000001f0c007819 */ /* 0x000fe200000006ff */
[----:B-1----:R-:W-:Y:S02]  /*1a80*/  ULEA UR6, UR45, UR6, 0x18 ;  /* 0x000000062d067291 */ /* 0x002fe4000f8ec0ff */
[----:B------:R-:W-:Y:S02]  /*1a90*/  UISETP.GE.U32.AND UP0, UPT, UR47, 0x7f, UPT ;  /* 0x0000007f2f00788c */ /* 0x000fe4000bf06070 */
[----:B------:R-:W-:Y:S02]  /*1aa0*/  ULEA UR4, UR7, UR6, 0x3 ;  /* 0x0000000607047291 */ /* 0x000fe4000f8e18ff */
[----:B------:R-:W-:Y:S01]  /*1ab0*/  ULEA UR11, UR20, UR46, 0x8 ;  /* 0x0000002e140b7291 */ /* 0x000fe2000f8e40ff */
[----:B------:R-:W-:-:S06]  /*1ac0*/  UMOV UR13, URZ ;  /* 0x000000ff000d7c82 */ /* 0x000fcc0008000000 */
[----:B------:R1:W2:Y:S01]  /*1ad0*/  SYNCS.PHASECHK.TRANS64.TRYWAIT P0, [UR4+0x20], R0 ;  /* 0x00002000ff0075a7 */ /* 0x0002a20008001104 */
[----:B------:R-:W-:-:S04]  /*1ae0*/  ULEA.HI UR4, UR16, UR16, URZ, 0x1 ;  /* 0x0000001010047291 */ /* 0x000fc8000f8f08ff */
[----:B------:R-:W-:-:S04]  /*1af0*/  USHF.L.U32 UR4, UR4, 0x7, URZ ;  /* 0x0000000704047899 */ /* 0x000fc800080006ff */
[----:B------:R-:W-:-:S04]  /*1b00*/  ULOP3.LUT UR35, UR4, 0xffffff00, URZ, 0xc0, !UPT ;  /* 0xffffff0004237892 */ /* 0x000fc8000f8ec0ff */
[----:B------:R-:W-:Y:S01]  /*1b10*/  UIADD3 UR35, UPT, UPT, UR43, UR35, URZ ;  /* 0x000000232b237290 */ /* 0x000fe2000fffe0ff */
[----:B------:R-:W-:Y:S11]  /*1b20*/  BRA.U !UP0, `(.L_x_25) ;  /* 0x0000000108c47547 */ /* 0x000ff6000b800000 */
[----:B------:R-:W-:Y:S01]  /*1b30*/  UMOV UR16, UR41 ;  /* 0x0000002900107c82 */ /* 0x000fe20008000000 */
[----:B------:R-:W-:Y:S01]  /*1b40*/  UMOV UR4, UR7 ;  /* 0x0000000700047c82 */ /* 0x000fe20008000000 */
[----:B------:R-:W-:-:S05]  /*1b50*/  UMOV UR34, URZ ;  /* 0x000000ff00227c82 */ /* 0x000fca0008000000 */
.L_x_31:
[----:B------:R-:W-:Y:S01]  /*1b60*/  ULEA UR33, UR4, UR6, 0x3 ;  /* 0x0000000604217291 */ /* 0x000fe2000f8e18ff */
[----:B------:R-:W-:Y:S01]  /*1b70*/  @P3 MOV R2, 0x8000 ;  /* 0x0000800000023802 */ /* 0x000fe20000000f00 */
[----:B--234-:R-:W-:Y:S10]  /*1b80*/  @P0 BRA `(.L_x_26) ;  /* 0x00000000000c0947 */ /* 0x01cff40003800000 */
[----:B------:R-:W-:-:S04]  /*1b90*/  SHF.L.U32 R3, R12, 0x1f, RZ ;  /* 0x0000001f0c037819 */ /* 0x000fc800000006ff */
[----:B------:R-:W2:Y:S02]  /*1ba0*/  SYNCS.PHASECHK.TRANS64.TRYWAIT P0, [UR33+0x20], R3 ;  /* 0x00002003ff0075a7 */ /* 0x000ea40008001121 */
[----:B--2---:R-:W-:Y:S05]  /*1bb0*/  @!P0 BRA `(.L_x_27) ;  /* 0x000000a000308947 */ /* 0x004fea0003800000 */
.L_x_26:
[----:B------:R2:W-:Y:S01]  /*1bc0*/  @P3 SYNCS.ARRIVE.TRANS64 RZ, [UR33], R2 ;  /* 0x00000002ffff39a7 */ /* 0x0005e20008000021 */
[----:B------:R-:W-:Y:S02]  /*1bd0*/  ULOP3.LUT UR5, UR23, 0x2, URZ, 0xfc, !UPT ;  /* 0x0000000217057892 */ /* 0x000fe4000f8efcff */
[----:B------:R-:W-:Y:S02]  /*1be0*/  UIADD3 UR16, UPT, UPT, UR16, 0x1, URZ ;  /* 0x0000000110107890 */ /* 0x000fe4000fffe0ff */
[----:B------:R-:W-:Y:S02]  /*1bf0*/  UISETP.NE.AND UP0, UPT, UR5, 0x2, UPT ;  /* 0x000000020500788c */ /* 0x000fe4000bf05270 */
[----:B------:R-:W-:-:S07]  /*1c00*/  UISETP.NE.AND UP2, UPT, UR16, 0x1, UPT ;  /* 0x000000011000788c */ /* 0x000fce000bf45270 */
[----:B------:R-:W-:Y:S05]  /*1c10*/  BRA.U UP0, `(.L_x_28) ;  /* 0x0000000100047547 */ /* 0x000fea000b800000 */
[----:B------:R-:W-:Y:S05]  /*1c20*/  BPT.TRAP 0x1 ;  /* 0x000000040000795c */ /* 0x000fea0000300000 */
.L_x_28:
[----:B------:R-:W-:Y:S04]  /*1c30*/  BSSY.RECONVERGENT B0, `(.L_x_29) ;  /* 0x0000003000007945 */ /* 0x000fe80003800200 */
[----:B------:R-:W-:Y:S05]  /*1c40*/  @!P2 BRA `(.L_x_30) ;  /* 0x000000000004a947 */ /* 0x000fea0003800000 */
[----:B------:R-:W-:Y:S05]  /*1c50*/  BPT.TRAP 0x1 ;  /* 0x000000040000795c */ /* 0x000fea0000300000 */
.L_x_30:
[----:B------:R-:W-:Y:S05]  /*1c60*/  BSYNC.RECONVERGENT B0 ;  /* 0x0000000000007941 */ /* 0x000fea0003800200 */
.L_x_29:
[----:B------:R-:W-:Y:S02]  /*1c70*/  UIADD3 UR5, UPT, UPT, UR4, 0x1, URZ ;  /* 0x0000000104057890 */ /* 0x000fe4000fffe0ff */
[----:B------:R-:W-:Y:S02]  /*1c80*/  UIADD3 UR14, UP1, UPT, UR26, 0x80, URZ ;  /* 0x000000801a0e7890 */ /* 0x000fe4000ff3e0ff */
[----:B------:R-:W-:Y:S02]  /*1c90*/  UISETP.NE.AND UP0, UPT, UR5, 0x4, UPT ;  /* 0x000000040500788c */ /* 0x000fe4000bf05270 */
[----:B------:R-:W-:Y:S02]  /*1ca0*/  ULOP3.LUT UR33, UR33, 0xfefffff8, URZ, 0xc0, !UPT ;  /* 0xfefffff821217892 */ /* 0x000fe4000f8ec0ff */
[----:B------:R-:W-:Y:S02]  /*1cb0*/  USEL UR8, URZ, 0x1, UP0 ;  /* 0x00000001ff087887 */ /* 0x000fe40008000000 */
[----:B------:R-:W-:-:S02]  /*1cc0*/  USEL UR7, UR5, URZ, UP0 ;  /* 0x000000ff05077287 */ /* 0x000fc40008000000 */
[----:B------:R-:W-:Y:S02]  /*1cd0*/  UIADD3.X UR15, UPT, UPT, URZ, UR27, URZ, UP1, !UPT ;  /* 0x0000001bff0f7290 */ /* 0x000fe40008ffe4ff */
[----:B------:R-:W-:Y:S01]  /*1ce0*/  ULEA UR5, UR7, UR6, 0x3 ;  /* 0x0000000607057291 */ /* 0x000fe2000f8e18ff */
[----:B------:R-:W-:Y:S01]  /*1cf0*/  LOP3.LUT R12, R12, UR8, RZ, 0x3c, !PT ;  /* 0x000000080c0c7c12 */ /* 0x000fe2000f8e3cff */
[----:B------:R-:W-:Y:S02]  /*1d00*/  USHF.L.U32 UR8, UR4, 0xd, URZ ;  /* 0x0000000d04087899 */ /* 0x000fe400080006ff */
[----:B------:R-:W-:Y:S01]  /*1d10*/  UIADD3 UR4, UP0, UPT, UR26, 0x180, URZ ;  /* 0x000001801a047890 */ /* 0x000fe2000ff1e0ff */
[----:B-1----:R-:W-:Y:S01]  /*1d20*/  SHF.L.U32 R0, R12, 0x1f, RZ ;  /* 0x0000001f0c007819 */ /* 0x002fe200000006ff */
[----:B------:R-:W-:Y:S02]  /*1d30*/  ULOP3.LUT UR32, UR8, UR22, URZ, 0xfc, !UPT ;  /* 0x0000001608207292 */ /* 0x000fe4000f8efcff */
[----:B------:R-:W-:Y:S01]  /*1d40*/  UPRMT UR13, URZ, 0x5410, UR21 ;  /* 0x00005410ff0d7896 */ /* 0x000fe20008000015 */
[----:B------:R3:W4:Y:S01]  /*1d50*/  SYNCS.PHASECHK.TRANS64.TRYWAIT P0, [UR5+0x20], R0 ;  /* 0x00002000ff0075a7 */ /* 0x0007220008001105 */
[----:B------:R-:W-:-:S02]  /*1d60*/  UIADD3 UR32, UPT, UPT, UR6, 0xc400, UR32 ;  /* 0x0000c40006207890 */ /* 0x000fc4000fffe020 */
[----:B------:R-:W-:Y:S02]  /*1d70*/  UIADD3 UR8, UPT, UPT, UR6, 0x14400, UR8 ;  /* 0x0001440006087890 */ /* 0x000fe4000fffe008 */
[----:B------:R-:W-:Y:S01]  /*1d80*/  UIADD3.X UR5, UPT, UPT, URZ, UR27, URZ, UP0, !UPT ;  /* 0x0000001bff057290 */ /* 0x000fe200087fe4ff */
[----:B------:R-:W-:Y:S01]  /*1d90*/  UMOV UR18, 0x0 ;  /* 0x0000000000127882 */ /* 0x000fe20000000000 */
[----:B------:R-:W-:Y:S01]  /*1da0*/  UMOV UR19, 0x10000000 ;  /* 0x1000000000137882 */ /* 0x000fe20000000000 */
[----:B------:R-:W-:Y:S01]  /*1db0*/  UMOV UR10, UR34 ;  /* 0x00000022000a7c82 */ /* 0x000fe20008000000 */
[----:B------:R-:W-:Y:S01]  /*1dc0*/  UMOV UR12, UR36 ;  /* 0x00000024000c7c82 */ /* 0x000fe20008000000 */
[----:B------:R-:W-:Y:S01]  /*1dd0*/  UMOV UR9, UR33 ;  /* 0x0000002100097c82 */ /* 0x000fe20008000000 */
[----:B------:R1:W-:Y:S03]  /*1de0*/  UTMALDG.3D.MULTICAST.2CTA [UR32], [UR14], UR13, desc[UR18] ;  /* 0x000012200e0073b4 */ /* 0x0003e6000821180d */
[----:B------:R2:W-:Y:S01]  /*1df0*/  UTMALDG.3D.2CTA [UR8], [UR4], desc[UR18] ;  /* 0x00001208040075b4 */ /* 0x0005e20008211000 */
[----:B-1----:R-:W-:Y:S01]  /*1e00*/  UIADD3 UR34, UPT, UPT, UR34, 0x40, URZ ;  /* 0x0000004022227890 */ /* 0x002fe2000fffe0ff */
[----:B------:R-:W-:Y:S01]  /*1e10*/  UMOV UR13, UR25 ;  /* 0x00000019000d7c82 */ /* 0x000fe20008000000 */
[----:B--2---:R-:W-:Y:S01]  /*1e20*/  UMOV UR4, UR7 ;  /* 0x0000000700047c82 */ /* 0x004fe20008000000 */
[----:B------:R-:W-:Y:S09]  /*1e30*/  BRA.U UP2, `(.L_x_31) ;  /* 0xfffffffd02487547 */ /* 0x000ff2000b83ffff */
.L_x_25:
[----:B------:R-:W-:Y:S01]  /*1e40*/  ULEA UR4, UR7, UR6, 0x3 ;  /* 0x0000000607047291 */ /* 0x000fe2000f8e18ff */
[----:B-1-3--:R-:W-:Y:S01]  /*1e50*/  SHF.L.U32 R0, R12, 0x1f, RZ ;  /* 0x0000001f0c007819 */ /* 0x00afe200000006ff */
[----:B------:R-:W-:Y:S01]  /*1e60*/  @!P1 SYNCS.ARRIVE.TRANS64.A1T0 RZ, [UR6+0x88], RZ ;  /* 0x000088ffffff99a7 */ /* 0x000fe20008100006 */
[----:B------:R-:W-:-:S06]  /*1e70*/  UISETP.GT.AND UP0, UPT, UR40, UR39, UPT ;  /* 0x000000272800728c */ /* 0x000fcc000bf04270 */
[----:B--2-4-:R1:W2:Y:S03]  /*1e80*/  SYNCS.PHASECHK.TRANS64.TRYWAIT P0, [UR4+0x20], R0 ;  /* 0x00002000ff0075a7 */ /* 0x0142a60008001104 */
[----:B------:R-:W-:Y:S05]  /*1e90*/  BRA.U !UP0, `(.L_x_32) ;  /* 0x0000000108c47547 */ /* 0x000fea000b800000 */
[----:B------:R-:W-:Y:S01]  /*1ea0*/  UIADD3 UR24, UPT, UPT, UR44, UR13, URZ ;  /* 0x0000000d2c187290 */ /* 0x000fe2000fffe0ff */
[----:B------:R-:W-:-:S11]  /*1eb0*/  UMOV UR4, UR7 ;  /* 0x0000000700047c82 */ /* 0x000fd60008000000 */
.L_x_38:
[----:B------:R-:W-:Y:S01]  /*1ec0*/  ULEA UR17, UR4, UR6, 0x3 ;  /* 0x0000000604117291 */ /* 0x000fe2000f8e18ff */
[----:B--2---:R-:W-:Y:S01]  /*1ed0*/  @P3 MOV R2, 0x8000 ;  /* 0x0000800000023802 */ /* 0x004fe20000000f00 */
[----:B--2-4-:R-:W-:Y:S10]  /*1ee0*/  @P0 BRA `(.L_x_33) ;  /* 0x00000000000c0947 */ /* 0x014ff40003800000 */
[----:B------:R-:W-:-:S04]  /*1ef0*/  SHF.L.U32 R3, R12, 0x1f, RZ ;  /* 0x0000001f0c037819 */ /* 0x000fc800000006ff */
[----:B------:R-:W2:Y:S02]  /*1f00*/  SYNCS.PHASECHK.TRANS64.TRYWAIT P0, [UR17+0x20], R3 ;  /* 0x00002003ff0075a7 */ /* 0x000ea40008001111 */
[----:B--2---:R-:W-:Y:S05]  /*1f10*/  @!P0 BRA `(.L_x_34) ;  /* 0x0000009c00708947 */ /* 0x004fea0003800000 */
.L_x_33:
[----:B------:R2:W-:Y:S01]  /*1f20*/  @P3 SYNCS.ARRIVE.TRANS64 RZ, [UR17], R2 ;  /* 0x00000002ffff39a7 */ /* 0x0005e20008000011 */
[----:B------:R-:W-:-:S04]  /*1f30*/  ULOP3.LUT UR5, UR23, 0x2, URZ, 0xfc, !UPT ;  /* 0x0000000217057892 */ /* 0x000fc8000f8efcff */
[----:B------:R-:W-:-:S09]  /*1f40*/  UISETP.NE.AND UP0, UPT, UR5, 0x2, UPT ;  /* 0x000000020500788c */ /* 0x000fd2000bf05270 */
[----:B------:R-:W-:Y:S05]  /*1f50*/  BRA.U UP0, `(.L_x_35) ;  /* 0x0000000100047547 */ /* 0x000fea000b800000 */
[----:B------:R-:W-:Y:S05]  /*1f60*/  BPT.TRAP 0x1 ;  /* 0x000000040000795c */ /* 0x000fea0000300000 */
.L_x_35:
[----:B------:R-:W-:Y:S04]  /*1f70*/  BSSY.RECONVERGENT B0, `(.L_x_36) ;  /* 0x0000003000007945 */ /* 0x000fe80003800200 */
[----:B------:R-:W-:Y:S05]  /*1f80*/  @!P2 BRA `(.L_x_37) ;  /* 0x000000000004a947 */ /* 0x000fea0003800000 */
[----:B------:R-:W-:Y:S05]  /*1f90*/  BPT.TRAP 0x1 ;  /* 0x000000040000795c */ /* 0x000fea0000300000 */
.L_x_37:
[----:B------:R-:W-:Y:S05]  /*1fa0*/  BSYNC.RECONVERGENT B0 ;  /* 0x0000000000007941 */ /* 0x000fea0003800200 */
.L_x_36:
[----:B------:R-:W-:Y:S02]  /*1fb0*/  UIADD3 UR5, UPT, UPT, UR4, 0x1, URZ ;  /* 0x0000000104057890 */ /* 0x000fe4000fffe0ff */
[----:B------:R-:W-:Y:S02]  /*1fc0*/  USHF.L.U32 UR18, UR13, 0x6, URZ ;  /* 0x000000060d127899 */ /* 0x000fe400080006ff */
[----:B------:R-:W-:Y:S02]  /*1fd0*/  UISETP.NE.AND UP0, UPT, UR5, 0x4, UPT ;  /* 0x000000040500788c */ /* 0x000fe4000bf05270 */
[----:B------:R-:W-:Y:S02]  /*1fe0*/  ULOP3.LUT UR17, UR17, 0xfefffff8, URZ, 0xc0, !UPT ;  /* 0xfefffff811117892 */ /* 0x000fe4000f8ec0ff */
[----:B------:R-:W-:Y:S02]  /*1ff0*/  USEL UR8, URZ, 0x1, UP0 ;  /* 0x00000001ff087887 */ /* 0x000fe40008000000 */
[----:B------:R-:W-:-:S02]  /*2000*/  USEL UR7, UR5, URZ, UP0 ;  /* 0x000000ff05077287 */ /* 0x000fc40008000000 */
[----:B------:R-:W-:Y:S02]  /*2010*/  UIADD3 UR14, UP0, UPT, UR26, 0x180, URZ ;  /* 0x000001801a0e7890 */ /* 0x000fe4000ff1e0ff */
        /* <DEDUP_REMOVED lines=9> */
[----:B------:R-:W-:Y:S02]  /*20b0*/  UIADD3.X UR5, UPT, UPT, URZ, UR27, URZ, UP1, !UPT ;  /* 0x0000001bff057290 */ /* 0x000fe40008ffe4ff */
[----:B------:R-:W-:Y:S02]  /*20c0*/  UIADD3 UR8, UPT, UPT, UR6, 0x14400, UR8 ;  /* 0x0001440006087890 */ /* 0x000fe4000fffe008 */
[----:B------:R-:W-:Y:S01]  /*20d0*/  UIADD3.X UR15, UPT, UPT, URZ, UR27, URZ, UP0, !UPT ;  /* 0x0000001bff0f7290 */ /* 0x000fe200087fe4ff */
[----:B------:R-:W-:Y:S01]  /*20e0*/  UMOV UR28, 0x0 ;  /* 0x00000000001c7882 */ /* 0x000fe20000000000 */
[----:B------:R-:W-:Y:S01]  /*20f0*/  UMOV UR29, 0x10000000 ;  /* 0x10000000001d7882 */ /* 0x000fe20000000000 */
[----:B------:R-:W-:Y:S01]  /*2100*/  UMOV UR19, UR35 ;  /* 0x0000002300137c82 */ /* 0x000fe20008000000 */
[----:B------:R-:W-:Y:S01]  /*2110*/  UMOV UR20, UR36 ;  /* 0x0000002400147c82 */ /* 0x000fe20008000000 */
[----:B------:R-:W-:Y:S01]  /*2120*/  UMOV UR12, UR36 ;  /* 0x00000024000c7c82 */ /* 0x000fe20008000000 */
[----:B------:R1:W-:Y:S01]  /*2130*/  UTMALDG.3D.MULTICAST.2CTA [UR16], [UR4], UR10, desc[UR28] ;  /* 0x00001c10040073b4 */ /* 0x0003e2000821180a */
[----:B------:R-:W-:Y:S01]  /*2140*/  UMOV UR9, UR17 ;  /* 0x0000001100097c82 */ /* 0x000fe20008000000 */
[----:B------:R-:W-:-:S04]  /*2150*/  UIADD3 UR13, UPT, UPT, UR13, 0x1, URZ ;  /* 0x000000010d0d7890 */ /* 0x000fc8000fffe0ff */
[----:B------:R-:W-:Y:S01]  /*2160*/  UISETP.NE.AND UP0, UPT, UR13, UR24, UPT ;  /* 0x000000180d00728c */ /* 0x000fe2000bf05270 */
[----:B-1----:R-:W-:Y:S01]  /*2170*/  UMOV UR10, UR18 ;  /* 0x00000012000a7c82 */ /* 0x002fe20008000000 */
[----:B------:R-:W-:Y:S01]  /*2180*/  UMOV UR4, UR7 ;  /* 0x0000000700047c82 */ /* 0x000fe20008000000 */
[----:B------:R3:W-:Y:S06]  /*2190*/  UTMALDG.3D.2CTA [UR8], [UR14], desc[UR28] ;  /* 0x00001c080e0075b4 */ /* 0x0007ec0008211000 */
[----:B---3--:R-:W-:Y:S05]  /*21a0*/  BRA.U UP0, `(.L_x_38) ;  /* 0xfffffffd00447547 */ /* 0x008fea000b83ffff */
.L_x_32:
[C---:B------:R-:W-:Y:S01]  /*21b0*/  LEA R3, R11.reuse, UR6, 0x3 ;  /* 0x000000060b037c11 */ /* 0x040fe2000f8e18ff */
[----:B------:R-:W-:Y:S01]  /*21c0*/  NOP ;  /* 0x0000000000007918 */ /* 0x000fe20000000000 */
[----:B-1----:R-:W-:Y:S02]  /*21d0*/  SHF.L.U32 R0, R10, 0x1f, RZ ;  /* 0x0000001f0a007819 */ /* 0x002fe400000006ff */
[----:B------:R-:W-:Y:S02]  /*21e0*/  LEA R5, R11, UR6, 0x4 ;  /* 0x000000060b057c11 */ /* 0x000fe4000f8e20ff */
[----:B--2-4-:R-:W1:Y:S02]  /*21f0*/  SYNCS.PHASECHK.TRANS64.TRYWAIT P0, [R3+URZ+0x90], R0 ;  /* 0x00009000030075a7 */ /* 0x014e6400080011ff */
[----:B-1----:R-:W-:Y:S05]  /*2200*/  @!P0 BRA `(.L_x_39) ;  /* 0x0000009800cc8947 */ /* 0x002fea0003800000 */
.L_x_147:
[----:B------:R-:W2:Y:S01]  /*2210*/  LDS.128 R4, [R5+0x100] ;  /* 0x0001000005047984 */ /* 0x000ea20000000c00 */
[----:B------:R-:W-:Y:S01]  /*2220*/  UISETP.GE.AND UP0, UPT, UR42, 0x1, UPT ;  /* 0x000000012a00788c */ /* 0x000fe2000bf06270 */
[----:B------:R-:W-:Y:S01]  /*2230*/  @!PT LDS RZ, [RZ] ;  /* 0x00000000fffff984 */ /* 0x000fe20000000800 */
[----:B------:R-:W-:Y:S01]  /*2240*/  @!PT LDS RZ, [RZ] ;  /* 0x00000000fffff984 */ /* 0x000fe20000000800 */
[----:B------:R-:W-:Y:S01]  /*2250*/  @!PT LDS RZ, [RZ] ;  /* 0x00000000fffff984 */ /* 0x000fe20000000800 */
[----:B------:R-:W-:Y:S01]  /*2260*/  @!PT LDS RZ, [RZ] ;  /* 0x00000000fffff984 */ /* 0x000fe20000000800 */
[----:B------:R3:W-:Y:S06]  /*2270*/  MEMBAR.ALL.CTA ;  /* 0x0000000000007992 */ /* 0x0007ec0000008000 */
[----:B---3--:R-:W3:Y:S01]  /*2280*/  FENCE.VIEW.ASYNC.S ;  /* 0x00000000000073c6 */ /* 0x008ee20000000000 */
[----:B--2---:R-:W-:-:S13]  /*2290*/  LOP3.LUT P0, RZ, R6, 0x1, RZ, 0xc0, !PT ;  /* 0x0000000106ff7812 */ /* 0x004fda000780c0ff */
[----:B---3--:R-:W-:Y:S01]  /*22a0*/  VOTEU.ANY UP1, P0 ;  /* 0x0000000000ff7886 */ /* 0x008fe20000020100 */
[----:B------:R-:W-:-:S13]  /*22b0*/  PLOP3.LUT P0, PT, PT, PT, UP1, 0x80, 0x8 ;  /* 0x000000000008781c */ /* 0x000fda0003f0f018 */
[----:B-1----:R-:W-:Y:S02]  /*22c0*/  @P0 LOP3.LUT R0, R5, 0xffff, RZ, 0xc0, !PT ;  /* 0x0000ffff05000812 */ /* 0x002fe400078ec0ff */
[----:B------:R-:W-:Y:S02]  /*22d0*/  @P0 MOV R2, R4 ;  /* 0x0000000400020202 */ /* 0x000fe40000000f00 */
[----:B------:R-:W-:Y:S01]  /*22e0*/  @P0 R2UR UR5, R0 ;  /* 0x00000000000502ca */ /* 0x000fe200000e0000 */
[----:B------:R-:W-:Y:S01]  /*22f0*/  VIADD R0, R3, 0xa0 ;  /* 0x000000a003007836 */ /* 0x000fe20000000000 */
[----:B------:R-:W-:Y:S02]  /*2300*/  @P0 SHF.R.U32.HI R4, RZ, 0x10, R5 ;  /* 0x00000010ff040819 */ /* 0x000fe40000011605 */
[----:B------:R-:W-:Y:S02]  /*2310*/  @P0 R2UR UR8, R2 ;  /* 0x00000000020802ca */ /* 0x000fe400000e0000 */
[----:B------:R-:W-:-:S02]  /*2320*/  PRMT R0, RZ, 0x654, R0 ;  /* 0x00000654ff007816 */ /* 0x000fc40000000000 */
[----:B------:R-:W-:Y:S02]  /*2330*/  @P0 R2UR UR4, R4 ;  /* 0x00000000040402ca */ /* 0x000fe400000e0000 */
[----:B------:R1:W-:Y:S03]  /*2340*/  SYNCS.ARRIVE.TRANS64.RED.A1T0 RZ, [R0+URZ], RZ ;  /* 0x000000ff00ff79a7 */ /* 0x0003e600081004ff */
[----:B------:R-:W-:-:S04]  /*2350*/  @UP1 UMOV UR30, UR5 ;  /* 0x00000005001e1c82 */ /* 0x000fc80008000000 */
[----:B------:R-:W-:-:S04]  /*2360*/  @UP1 UMOV UR31, UR8 ;  /* 0x00000008001f1c82 */ /* 0x000fc80008000000 */
[----:B------:R-:W-:Y:S01]  /*2370*/  @UP1 UMOV UR36, UR4 ;  /* 0x0000000400241c82 */ /* 0x000fe20008000000 */
[----:B------:R-:W-:Y:S05]  /*2380*/  BRA.U !UP0, `(.L_x_40) ;  /* 0x0000000108d47547 */ /* 0x000fea000b800000 */
[----:B------:R-:W2:Y:S01]  /*2390*/  LDCU.128 UR12, c[0x0][0xb10] ;  /* 0x00016200ff0c77ac */ /* 0x000ea20008000c00 */
[----:B------:R-:W3:Y:S01]  /*23a0*/  LDCU UR24, c[0x0][0xb20] ;  /* 0x00016400ff1877ac */ /* 0x000ee20008000800 */
[----:B------:R-:W4:Y:S01]  /*23b0*/  LDCU UR20, c[0x0][0xb0c] ;  /* 0x00016180ff1477ac */ /* 0x000f220008000800 */
[----:B------:R-:W1:Y:S01]  /*23c0*/  LDCU.64 UR10, c[0x0][0xb28] ;  /* 0x00016500ff0a77ac */ /* 0x000e620008000a00 */
[----:B------:R-:W-:Y:S02]  /*23d0*/  UISETP.NE.AND UP3, UPT, UR42, 0x1, UPT ;  /* 0x000000012a00788c */ /* 0x000fe4000bf65270 */
[----:B--2---:R-:W-:Y:S02]  /*23e0*/  UIMAD.WIDE.U32 UR8, UR37, UR15, URZ ;  /* 0x0000000f250872a5 */ /* 0x004fe4000f8e00ff */
[----:B------:R-:W-:Y:S02]  /*23f0*/  UIMAD.WIDE.U32 UR4, UR38, UR12, URZ ;  /* 0x0000000c260472a5 */ /* 0x000fe4000f8e00ff */
[----:B------:R-:W-:-:S02]  /*2400*/  UISETP.NE.AND UP0, UPT, UR14, 0x1, UPT ;  /* 0x000000010e00788c */ /* 0x000fc4000bf05270 */
[----:B------:R-:W-:Y:S01]  /*2410*/  UIMAD.WIDE.U32 UR28, UR30, UR15, URZ ;  /* 0x0000000f1e1c72a5 */ /* 0x000fe2000f8e00ff */
[----:B------:R-:W-:Y:S02]  /*2420*/  UMOV UR8, UR9 ;  /* 0x0000000900087c82 */ /* 0x000fe40008000000 */
[----:B------:R-:W-:Y:S01]  /*2430*/  UMOV UR4, UR5 ;  /* 0x0000000500047c82 */ /* 0x000fe20008000000 */
[----:B---3--:R-:W-:Y:S02]  /*2440*/  USHF.R.U32.HI UR8, URZ, UR24, UR8 ;  /* 0x00000018ff087299 */ /* 0x008fe40008011608 */
[----:B----4-:R-:W-:Y:S02]  /*2450*/  UISETP.NE.AND UP2, UPT, UR20, 0x1, UPT ;  /* 0x000000011400788c */ /* 0x010fe4000bf45270 */
[----:B------:R-:W-:Y:S02]  /*2460*/  USHF.R.U32.HI UR4, URZ, UR13, UR4 ;  /* 0x0000000dff047299 */ /* 0x000fe40008011604 */
[----:B------:R-:W-:-:S02]  /*2470*/  USEL UR5, UR37, UR8, !UP0 ;  /* 0x0000000825057287 */ /* 0x000fc4000c000000 */
[----:B------:R-:W-:Y:S02]  /*2480*/  USEL UR8, UR38, UR4, !UP2 ;  /* 0x0000000426087287 */ /* 0x000fe4000d000000 */
[----:B-1----:R-:W-:Y:S01]  /*2490*/  UIMAD.WIDE.U32 UR16, UR5, UR10, URZ ;  /* 0x0000000a051072a5 */ /* 0x002fe2000f8e00ff */
[----:B------:R-:W-:Y:S01]  /*24a0*/  UMOV UR4, UR29 ;  /* 0x0000001d00047c82 */ /* 0x000fe20008000000 */
[----:B------:R-:W-:Y:S02]  /*24b0*/  UIMAD.WIDE.U32 UR18, UR31, UR12, URZ ;  /* 0x0000000c1f1272a5 */ /* 0x000fe4000f8e00ff */
[----:B------:R-:W-:-:S03]  /*24c0*/  UIMAD.WIDE.U32 UR28, UR8, UR10, URZ ;  /* 0x0000000a081c72a5 */ /* 0x000fc6000f8e00ff */
[----:B------:R-:W-:Y:S01]  /*24d0*/  UMOV UR16, UR17 ;  /* 0x0000001100107c82 */ /* 0x000fe20008000000 */
[----:B------:R-:W-:Y:S02]  /*24e0*/  USHF.R.U32.HI UR4, URZ, UR24, UR4 ;  /* 0x00000018ff047299 */ /* 0x000fe40008011604 */
[----:B------:R-:W-:Y:S01]  /*24f0*/  @UP3 USHF.R.U32.HI UR5, URZ, UR11, UR16 ;  /* 0x0000000bff053299 */ /* 0x000fe20008011610 */
[----:B------:R-:W-:Y:S01]  /*2500*/  UMOV UR18, UR19 ;  /* 0x0000001300127c82 */ /* 0x000fe20008000000 */
[----:B------:R-:W-:Y:S01]  /*2510*/  UMOV UR28, UR29 ;  /* 0x0000001d001c7c82 */ /* 0x000fe20008000000 */
[----:B------:R-:W-:Y:S02]  /*2520*/  USHF.R.U32.HI UR13, URZ, UR13, UR18 ;  /* 0x0000000dff0d7299 */ /* 0x000fe40008011612 */
[----:B------:R-:W-:Y:S02]  /*2530*/  USEL UR4, UR30, UR4, !UP0 ;  /* 0x000000041e047287 */ /* 0x000fe4000c000000 */
[----:B------:R-:W-:-:S02]  /*2540*/  @UP3 USHF.R.U32.HI UR8, URZ, UR11, UR28 ;  /* 0x0000000bff083299 */ /* 0x000fc4000801161c */
[----:B------:R-:W-:Y:S02]  /*2550*/  UIMAD UR9, UR42, UR5, URZ ;  /* 0x000000052a0972a4 */ /* 0x000fe4000f8e02ff */
[----:B------:R-:W-:Y:S02]  /*2560*/  USEL UR5, UR31, UR13, !UP2 ;  /* 0x0000000d1f057287 */ /* 0x000fe4000d000000 */
[----:B------:R-:W-:Y:S02]  /*2570*/  UIMAD UR12, UR42, UR8, URZ ;  /* 0x000000082a0c72a4 */ /* 0x000fe4000f8e02ff */
[----:B------:R-:W-:Y:S02]  /*2580*/  UISETP.GE.AND UP0, UPT, UR4, UR9, UPT ;  /* 0x000000090400728c */ /* 0x000fe4000bf06270 */
[----:B------:R-:W-:Y:S02]  /*2590*/  UIMAD.WIDE.U32 UR16, UR4, UR10, URZ ;  /* 0x0000000a041072a5 */ /* 0x000fe4000f8e00ff */
[----:B------:R-:W-:-:S02]  /*25a0*/  UISETP.GE.OR UP0, UPT, UR5, UR12, UP0 ;  /* 0x0000000c0500728c */ /* 0x000fc40008706670 */
        /* <DEDUP_REMOVED lines=19> */
.L_x_40:
[----:B------:R-:W2:Y:S02]  /*26e0*/  LDCU UR4, c[0x0][0xb30] ;  /* 0x00016600ff0477ac */ /* 0x000ea40008000800 */
[----:B--2---:R-:W-:-:S09]  /*26f0*/  UISETP.NE.AND UP0, UPT, UR4, 0x1, UPT ;  /* 0x000000010400788c */ /* 0x004fd2000bf05270 */
[----:B------:R-:W-:Y:S05]  /*2700*/  BRA.U UP0, `(.L_x_41) ;  /* 0x0000000100447547 */ /* 0x000fea000b800000 */
[----:B------:R-:W2:Y:S01]  /*2710*/  LDCU.128 UR12, c[0x0][0xb10] ;  /* 0x00016200ff0c77ac */ /* 0x000ea20008000c00 */
[----:B------:R-:W3:Y:S01]  /*2720*/  LDCU UR10, c[0x0][0xb0c] ;  /* 0x00016180ff0a77ac */ /* 0x000ee20008000800 */
[----:B------:R-:W4:Y:S01]  /*2730*/  LDCU UR11, c[0x0][0xb20] ;  /* 0x00016400ff0b77ac */ /* 0x000f220008000800 */
[----:B--2---:R-:W-:Y:S02]  /*2740*/  UIMAD.WIDE.U32 UR8, UR31, UR12, URZ ;  /* 0x0000000c1f0872a5 */ /* 0x004fe4000f8e00ff */
[----:B------:R-:W-:Y:S02]  /*2750*/  UIMAD.WIDE.U32 UR4, UR30, UR15, URZ ;  /* 0x0000000f1e0472a5 */ /* 0x000fe4000f8e00ff */
[----:B---3--:R-:W-:Y:S02]  /*2760*/  UISETP.NE.AND UP2, UPT, UR10, 0x1, UPT ;  /* 0x000000010a00788c */ /* 0x008fe4000bf45270 */
[----:B------:R-:W-:Y:S01]  /*2770*/  UISETP.NE.AND UP0, UPT, UR14, 0x1, UPT ;  /* 0x000000010e00788c */ /* 0x000fe2000bf05270 */
[----:B------:R-:W-:-:S02]  /*2780*/  UMOV UR8, UR9 ;  /* 0x0000000900087c82 */ /* 0x000fc40008000000 */
[----:B------:R-:W-:Y:S01]  /*2790*/  UMOV UR4, UR5 ;  /* 0x0000000500047c82 */ /* 0x000fe20008000000 */
[----:B------:R-:W-:Y:S02]  /*27a0*/  USHF.R.U32.HI UR13, URZ, UR13, UR8 ;  /* 0x0000000dff0d7299 */ /* 0x000fe40008011608 */
[----:B----4-:R-:W-:Y:S02]  /*27b0*/  USHF.R.U32.HI UR4, URZ, UR11, UR4 ;  /* 0x0000000bff047299 */ /* 0x010fe40008011604 */
[----:B------:R-:W-:Y:S02]  /*27c0*/  USEL UR5, UR31, UR13, !UP2 ;  /* 0x0000000d1f057287 */ /* 0x000fe4000d000000 */
[----:B------:R-:W-:-:S04]  /*27d0*/  USEL UR4, UR30, UR4, !UP0 ;  /* 0x000000041e047287 */ /* 0x000fc8000c000000 */
[----:B------:R-:W-:Y:S02]  /*27e0*/  UIADD3 UR8, UPT, UPT, UR5, -UR4, URZ ;  /* 0x8000000405087290 */ /* 0x000fe4000fffe0ff */
[----:B------:R-:W-:Y:S02]  /*27f0*/  UIADD3 UR4, UPT, UPT, -UR5, UR4, URZ ;  /* 0x0000000405047290 */ /* 0x000fe4000fffe1ff */
[----:B------:R-:W-:Y:S02]  /*2800*/  UIMAD UR30, UR8, UR14, UR30 ;  /* 0x0000000e081e72a4 */ /* 0x000fe4000f8e021e */
[----:B------:R-:W-:-:S12]  /*2810*/  UIMAD UR31, UR4, UR10, UR31 ;  /* 0x0000000a041f72a4 */ /* 0x000fd8000f8e021f */
.L_x_41:
[----:B------:R-:W-:Y:S01]  /*2820*/  VIADD R11, R11, 0x1 ;  /* 0x000000010b0b7836 */ /* 0x000fe20000000000 */
[----:B------:R-:W-:Y:S02]  /*2830*/  R2UR UR5, R161 ;  /* 0x00000000a10572ca */ /* 0x000fe400000e0000 */
[----:B------:R-:W-:Y:S02]  /*2840*/  R2UR UR4, R160 ;  /* 0x00000000a00472ca */ /* 0x000fe400000e0000 */
[C---:B------:R-:W-:Y:S02]  /*2850*/  ISETP.NE.AND P0, PT, R11.reuse, 0x2, PT ;  /* 0x000000020b00780c */ /* 0x040fe40003f05270 */
[----:B------:R-:W-:Y:S02]  /*2860*/  PLOP3.LUT P1, PT, PT, PT, PT, 0x80, 0x8 ;  /* 0x000000000008781c */ /* 0x000fe40003f2f070 */
[----:B------:R-:W-:Y:S02]  /*2870*/  SEL R3, RZ, 0x1, P0 ;  /* 0x00000001ff037807 */ /* 0x000fe40000000000 */
[----:B------:R-:W-:-:S02]  /*2880*/  SEL R11, R11, RZ, P0 ;  /* 0x000000ff0b0b7207 */ /* 0x000fc40000000000 */
[----:B------:R-:W-:Y:S01]  /*2890*/  LOP3.LUT R10, R10, R3, RZ, 0x3c, !PT ;  /* 0x000000030a0a7212 */ /* 0x000fe200078e3cff */
[----:B------:R-:W-:Y:S02]  /*28a0*/  UIADD3 UR16, UPT, UPT, UR31, UR5, URZ ;  /* 0x000000051f107290 */ /* 0x000fe4000fffe0ff */
[----:B------:R-:W-:Y:S01]  /*28b0*/  UIADD3 UR20, UPT, UPT, UR30, UR4, URZ ;  /* 0x000000041e147290 */ /* 0x000fe2000fffe0ff */
[----:B------:R-:W-:Y:S11]  /*28c0*/  BRA.U UP1, `(.L_x_42) ;  /* 0xfffffff101247547 */ /* 0x000ff6000b83ffff */
[----:B------:R-:W-:Y:S01]  /*28d0*/  UIADD3 UR8, UPT, UPT, UR6, 0x20, URZ ;  /* 0x0000002006087890 */ /* 0x000fe2000fffe0ff */
[----:B------:R-:W-:-:S03]  /*28e0*/  SHF.L.U32 R3, R12, 0x1f, RZ ;  /* 0x0000001f0c037819 */ /* 0x000fc600000006ff */
[----:B------:R-:W-:-:S09]  /*28f0*/  ULEA UR4, UR7, UR8, 0x3 ;  /* 0x0000000807047291 */ /* 0x000fd2000f8e18ff */
[----:B------:R-:W2:Y:S02]  /*2900*/  SYNCS.PHASECHK.TRANS64.TRYWAIT P0, [UR4], R3 ;  /* 0x00000003ff0075a7 */ /* 0x000ea40008001104 */
[----:B--2---:R-:W-:Y:S05]  /*2910*/  @!P0 BRA `(.L_x_43) ;  /* 0x00000094001c8947 */ /* 0x004fea0003800000 */
.L_x_149:
[----:B------:R-:W-:-:S04]  /*2920*/  UIADD3 UR4, UPT, UPT, UR7, 0x1, URZ ;  /* 0x0000000107047890 */ /* 0x000fc8000fffe0ff */
[----:B------:R-:W-:-:S04]  /*2930*/  UISETP.NE.AND UP0, UPT, UR4, 0x4, UPT ;  /* 0x000000040400788c */ /* 0x000fc8000bf05270 */
[----:B------:R-:W-:Y:S02]  /*2940*/  USEL UR6, URZ, 0x1, UP0 ;  /* 0x00000001ff067887 */ /* 0x000fe40008000000 */
[----:B------:R-:W-:-:S04]  /*2950*/  USEL UR4, UR4, URZ, UP0 ;  /* 0x000000ff04047287 */ /* 0x000fc80008000000 */
[----:B------:R-:W-:Y:S01]  /*2960*/  ULEA UR5, UR4, UR8, 0x3 ;  /* 0x0000000804057291 */ /* 0x000fe2000f8e18ff */
[----:B------:R-:W-:-:S04]  /*2970*/  LOP3.LUT R2, R12, UR6, RZ, 0x3c, !PT ;  /* 0x000000060c027c12 */ /* 0x000fc8000f8e3cff */
[----:B-1----:R-:W-:-:S04]  /*2980*/  SHF.L.U32 R3, R2, 0x1f, RZ ;  /* 0x0000001f02037819 */ /* 0x002fc800000006ff */
[----:B------:R-:W1:Y:S02]  /*2990*/  SYNCS.PHASECHK.TRANS64.TRYWAIT P0, [UR5], R3 ;  /* 0x00000003ff0075a7 */ /* 0x000e640008001105 */
[----:B-1----:R-:W-:Y:S05]  /*29a0*/  @!P0 BRA `(.L_x_44) ;  /* 0x0000009400108947 */ /* 0x002fea0003800000 */
.L_x_151:
        /* <DEDUP_REMOVED lines=9> */
.L_x_153:
[----:B------:R-:W-:-:S04]  /*2a40*/  UIADD3 UR4, UPT, UPT, UR4, 0x1, URZ ;  /* 0x0000000104047890 */ /* 0x000fc8000fffe0ff */
[----:B------:R-:W-:-:S04]  /*2a50*/  UISETP.NE.AND UP0, UPT, UR4, 0x4, UPT ;  /* 0x000000040400788c */ /* 0x000fc8000bf05270 */
[----:B------:R-:W-:Y:S02]  /*2a60*/  USEL UR5, URZ, 0x1, UP0 ;  /* 0x00000001ff057887 */ /* 0x000fe40008000000 */
[----:B------:R-:W-:-:S04]  /*2a70*/  USEL UR4, UR4, URZ, UP0 ;  /* 0x000000ff04047287 */ /* 0x000fc80008000000 */
[----:B------:R-:W-:Y:S01]  /*2a80*/  ULEA UR4, UR4, UR8, 0x3 ;  /* 0x0000000804047291 */ /* 0x000fe2000f8e18ff */
[----:B-1----:R-:W-:-:S04]  /*2a90*/  LOP3.LUT R3, R2, UR5, RZ, 0x3c, !PT ;  /* 0x0000000502037c12 */ /* 0x002fc8000f8e3cff */
[----:B------:R-:W-:Y:S01]  /*2aa0*/  SHF.L.U32 R3, R3, 0x1f, RZ ;  /* 0x0000001f03037819 */ /* 0x000fe200000006ff */
[----:B------:R-:W-:-:S07]  /*2ab0*/  IMAD.U32 R0, RZ, RZ, UR4 ;  /* 0x00000004ff007e24 */ /* 0x000fce000f8e00ff */
.L_x_46:
[----:B-1----:R1:W2:Y:S02]  /*2ac0*/  SYNCS.PHASECHK.TRANS64.TRYWAIT P0, [R0+URZ], R3 ;  /* 0x00000003000075a7 */ /* 0x0022a400080011ff */
[----:B--2---:R-:W-:Y:S05]  /*2ad0*/  @!P0 NANOSLEEP.SYNCS 0x989680 ;  /* 0x009896800000895d */ /* 0x004fea0003900000 */
[----:B------:R-:W2:Y:S02]  /*2ae0*/  @!P0 SYNCS.PHASECHK.TRANS64 P0, [R0+URZ], R3 ;  /* 0x00000003000085a7 */ /* 0x000ea400080010ff */
[----:B--2---:R-:W-:Y:S05]  /*2af0*/  @P0 EXIT ;  /* 0x000000000000094d */ /* 0x004fea0003800000 */
[----:B------:R-:W-:Y:S05]  /*2b00*/  BRA `(.L_x_46) ;  /* 0xfffffffc00ec7947 */ /* 0x000fea000383ffff */
.L_x_22:
[----:B------:R-:W-:-:S04]  /*2b10*/  UISETP.NE.AND UP0, UPT, UR45, URZ, UPT ;  /* 0x000000ff2d00728c */ /* 0x000fc8000bf05270 */
[----:B------:R-:W-:-:S09]  /*2b20*/  UISETP.NE.OR UP0, UPT, UR17, 0x1, UP0 ;  /* 0x000000011100788c */ /* 0x000fd20008705670 */
[----:B------:R-:W-:Y:S05]  /*2b30*/  BRA.U UP0, `(.L_x_47) ;  /* 0x0000000500487547 */ /* 0x000fea000b800000 */
[----:B------:R-:W-:Y:S01]  /*2b40*/  ISETP.GE.U32.AND P2, PT, R3, 0x4, PT ;  /* 0x000000040300780c */ /* 0x000fe20003f46070 */
[----:B------:R-:W-:Y:S01]  /*2b50*/  IMAD.MOV.U32 R12, RZ, RZ, 0x1 ;  /* 0x00000001ff0c7424 */ /* 0x000fe200078e00ff */
[----:B------:R-:W-:Y:S02]  /*2b60*/  CS2R R10, SRZ ;  /* 0x00000000000a7805 */ /* 0x000fe4000001ff00 */
[----:B------:R-:W-:Y:S01]  /*2b70*/  CS2R R8, SRZ ;  /* 0x0000000000087805 */ /* 0x000fe2000001ff00 */
[----:B------:R-:W-:Y:S01]  /*2b80*/  UMOV UR6, 0x400 ;  /* 0x0000040000067882 */ /* 0x000fe20000000000 */
[----:B------:R-:W-:Y:S01]  /*2b90*/  UMOV UR5, URZ ;  /* 0x000000ff00057c82 */ /* 0x000fe20008000000 */
[----:B------:R-:W-:-:S12]  /*2ba0*/  ULEA UR6, UR45, UR6, 0x18 ;  /* 0x000000062d067291 */ /* 0x000fd8000f8ec0ff */
.L_x_51:
[----:B------:R-:W-:Y:S02]  /*2bb0*/  LEA R0, R8, UR6, 0x3 ;  /* 0x0000000608007c11 */ /* 0x000fe4000f8e18ff */
[----:B------:R-:W-:-:S03]  /*2bc0*/  SHF.L.U32 R5, R9, 0x1f, RZ ;  /* 0x0000001f09057819 */ /* 0x000fc600000006ff */
[----:B------:R-:W-:Y:S01]  /*2bd0*/  VIADD R4, R0, 0xe0 ;  /* 0x000000e000047836 */ /* 0x000fe20000000000 */
[----:B------:R-:W1:Y:S02]  /*2be0*/  SYNCS.PHASECHK.TRANS64.TRYWAIT P0, [R0+URZ+0xd0], R5 ;  /* 0x0000d005000075a7 */ /* 0x000e6400080011ff */
[----:B-1----:R-:W-:Y:S05]  /*2bf0*/  @!P0 BRA `(.L_x_48) ;  /* 0x0000009000ac8947 */ /* 0x002fea0003800000 */
.L_x_154:
[----:B------:R-:W-:Y:S01]  /*2c00*/  ULEA UR4, UR5, UR6, 0x3 ;  /* 0x0000000605047291 */ /* 0x000fe2000f8e18ff */
[----:B------:R-:W-:Y:S01]  /*2c10*/  PRMT R4, RZ, 0x654, R4 ;  /* 0x00000654ff047816 */ /* 0x000fe20000000004 */
[----:B-1----:R-:W-:Y:S01]  /*2c20*/  @!P2 IMAD.MOV.U32 R5, RZ, RZ, 0x10 ;  /* 0x00000010ff05a424 */ /* 0x002fe200078e00ff */
[----:B------:R-:W-:Y:S01]  /*2c30*/  SHF.L.U32 R7, R12, 0x1f, RZ ;  /* 0x0000001f0c077819 */ /* 0x000fe200000006ff */
[----:B------:R-:W-:Y:S01]  /*2c40*/  UIADD3 UR7, UPT, UPT, UR4, 0x90, URZ ;  /* 0x0000009004077890 */ /* 0x000fe2000fffe0ff */
[----:B------:R1:W-:Y:S05]  /*2c50*/  SYNCS.ARRIVE.TRANS64.RED.A1T0 RZ, [R4+URZ], RZ ;  /* 0x000000ff04ff79a7 */ /* 0x0003ea00081004ff */
[----:B------:R-:W-:Y:S01]  /*2c60*/  IMAD.U32 R0, RZ, RZ, UR7 ;  /* 0x00000007ff007e24 */ /* 0x000fe2000f8e00ff */
[----:B------:R-:W2:Y:S04]  /*2c70*/  SYNCS.PHASECHK.TRANS64.TRYWAIT P0, [UR4+0xa0], R7 ;  /* 0x0000a007ff0075a7 */ /* 0x000ea80008001104 */
[----:B------:R-:W-:Y:S01]  /*2c80*/  PRMT R13, R3, 0x654, R0 ;  /* 0x00000654030d7816 */ /* 0x000fe20000000000 */
[----:B-12---:R-:W-:Y:S06]  /*2c90*/  @!P0 BRA `(.L_x_49) ;  /* 0x0000009000988947 */ /* 0x006fec0003800000 */
.L_x_156:
[----:B------:R-:W-:Y:S01]  /*2ca0*/  ULEA UR8, UR5, UR6, 0x4 ;  /* 0x0000000605087291 */ /* 0x000fe2000f8e20ff */
[----:B------:R-:W-:Y:S01]  /*2cb0*/  SEL R2, R13, R2, !P2 ;  /* 0x000000020d027207 */ /* 0x000fe20005000000 */
[----:B------:R-:W-:Y:S01]  /*2cc0*/  UIADD3 UR9, UPT, UPT, UR4, 0x90, URZ ;  /* 0x0000009004097890 */ /* 0x000fe2000fffe0ff */
[----:B-1----:R-:W-:Y:S01]  /*2cd0*/  LEA R0, R11, UR6, 0x3 ;  /* 0x000000060b007c11 */ /* 0x002fe2000f8e18ff */
[----:B------:R-:W-:Y:S01]  /*2ce0*/  UIADD3 UR8, UPT, UPT, UR8, 0x100, URZ ;  /* 0x0000010008087890 */ /* 0x000fe2000fffe0ff */
[----:B------:R1:W-:Y:S01]  /*2cf0*/  @!P2 SYNCS.ARRIVE.TRANS64.RED RZ, [R2+URZ], R5 ;  /* 0x0000000502ffa9a7 */ /* 0x0003e200080004ff */
[----:B------:R-:W-:Y:S01]  /*2d00*/  UIADD3 UR4, UPT, UPT, UR5, 0x1, URZ ;  /* 0x0000000105047890 */ /* 0x000fe2000fffe0ff */
[----:B------:R-:W-:-:S03]  /*2d10*/  VIADD R8, R8, 0x1 ;  /* 0x0000000108087836 */ /* 0x000fc60000000000 */
[----:B------:R-:W-:Y:S02]  /*2d20*/  UISETP.NE.AND UP0, UPT, UR4, 0x2, UPT ;  /* 0x000000020400788c */ /* 0x000fe4000bf05270 */
[----:B------:R-:W-:Y:S01]  /*2d30*/  ISETP.NE.AND P0, PT, R8, 0x2, PT ;  /* 0x000000020800780c */ /* 0x000fe20003f05270 */
[----:B------:R-:W-:Y:S06]  /*2d40*/  UGETNEXTWORKID.BROADCAST [UR8], [UR9] ;  /* 0x00000000080073ca */ /* 0x000fec0008000100 */
[----:B------:R-:W-:Y:S02]  /*2d50*/  USEL UR7, URZ, 0x1, UP0 ;  /* 0x00000001ff077887 */ /* 0x000fe40008000000 */
[----:B------:R-:W-:-:S04]  /*2d60*/  USEL UR5, UR4, URZ, UP0 ;  /* 0x000000ff04057287 */ /* 0x000fc80008000000 */
[----:B------:R-:W-:Y:S02]  /*2d70*/  LOP3.LUT R12, R12, UR7, RZ, 0x3c, !PT ;  /* 0x000000070c0c7c12 */ /* 0x000fe4000f8e3cff */
[----:B-1----:R-:W-:-:S04]  /*2d80*/  SHF.L.U32 R5, R10, 0x1f, RZ ;  /* 0x0000001f0a057819 */ /* 0x002fc800000006ff */
[----:B------:R-:W1:Y:S02]  /*2d90*/  SYNCS.PHASECHK.TRANS64.TRYWAIT P1, [R0+URZ+0x90], R5 ;  /* 0x00009005000075a7 */ /* 0x000e6400080211ff */
[----:B-1----:R-:W-:Y:S05]  /*2da0*/  @!P1 BRA `(.L_x_50) ;  /* 0x00000090006c9947 */ /* 0x002fea0003800000 */
.L_x_157:
[C---:B------:R-:W-:Y:S01]  /*2db0*/  LEA R4, R11.reuse, UR6, 0x4 ;  /* 0x000000060b047c11 */ /* 0x040fe2000f8e20ff */
[----:B-1----:R-:W-:Y:S01]  /*2dc0*/  VIADD R0, R0, 0xa0 ;  /* 0x000000a000007836 */ /* 0x002fe20000000000 */
[----:B------:R-:W-:Y:S01]  /*2dd0*/  SEL R8, R8, RZ, P0 ;  /* 0x000000ff08087207 */ /* 0x000fe20000000000 */
[----:B------:R-:W-:-:S03]  /*2de0*/  VIADD R11, R11, 0x1 ;  /* 0x000000010b0b7836 */ /* 0x000fc60000000000 */
[----:B------:R-:W1:Y:S01]  /*2df0*/  LDS.128 R4, [R4+0x100] ;  /* 0x0001000004047984 */ /* 0x000e620000000c00 */
[----:B------:R-:W-:Y:S02]  /*2e00*/  PRMT R0, RZ, 0x654, R0 ;  /* 0x00000654ff007816 */ /* 0x000fe40000000000 */
[C---:B------:R-:W-:Y:S01]  /*2e10*/  ISETP.NE.AND P1, PT, R11.reuse, 0x2, PT ;  /* 0x000000020b00780c */ /* 0x040fe20003f25270 */
[----:B------:R-:W-:Y:S01]  /*2e20*/  @!PT LDS RZ, [RZ] ;  /* 0x00000000fffff984 */ /* 0x000fe20000000800 */
[----:B------:R-:W-:Y:S01]  /*2e30*/  @!PT LDS RZ, [RZ] ;  /* 0x00000000fffff984 */ /* 0x000fe20000000800 */
[----:B------:R-:W-:Y:S01]  /*2e40*/  @!PT LDS RZ, [RZ] ;  /* 0x00000000fffff984 */ /* 0x000fe20000000800 */
[----:B------:R-:W-:Y:S01]  /*2e50*/  @!PT LDS RZ, [RZ] ;  /* 0x00000000fffff984 */ /* 0x000fe20000000800 */
[----:B------:R2:W-:Y:S06]  /*2e60*/  MEMBAR.ALL.CTA ;  /* 0x0000000000007992 */ /* 0x0005ec0000008000 */
[----:B--2---:R-:W2:Y:S01]  /*2e70*/  FENCE.VIEW.ASYNC.S ;  /* 0x00000000000073c6 */ /* 0x004ea20000000000 */
[----:B------:R-:W-:Y:S01]  /*2e80*/  SEL R11, R11, RZ, P1 ;  /* 0x000000ff0b0b7207 */ /* 0x000fe20000800000 */
[----:B--2---:R2:W-:Y:S01]  /*2e90*/  SYNCS.ARRIVE.TRANS64.RED.A1T0 RZ, [R0+URZ], RZ ;  /* 0x000000ff00ff79a7 */ /* 0x0045e200081004ff */
[----:B-1----:R-:W-:-:S02]  /*2ea0*/  LOP3.LUT P3, RZ, R6, 0x1, RZ, 0xc0, !PT ;  /* 0x0000000106ff7812 */ /* 0x002fc4000786c0ff */
[----:B------:R-:W-:-:S04]  /*2eb0*/  SEL R5, RZ, 0x1, P1 ;  /* 0x00000001ff057807 */ /* 0x000fc80000800000 */
[----:B------:R-:W-:Y:S02]  /*2ec0*/  LOP3.LUT R10, R10, R5, RZ, 0x3c, !PT ;  /* 0x000000050a0a7212 */ /* 0x000fe400078e3cff */
[----:B--2---:R-:W-:-:S04]  /*2ed0*/  SEL R0, RZ, 0x1, P0 ;  /* 0x00000001ff007807 */ /* 0x004fc80000000000 */
[----:B------:R-:W-:Y:S01]  /*2ee0*/  LOP3.LUT R9, R9, R0, RZ, 0x3c, !PT ;  /* 0x0000000009097212 */ /* 0x000fe200078e3cff */
[----:B------:R-:W-:Y:S06]  /*2ef0*/  @P3 BRA `(.L_x_51) ;  /* 0xfffffffc002c3947 */ /* 0x000fec000383ffff */
[----:B------:R-:W-:Y:S01]  /*2f00*/  ULEA UR4, UR5, UR6, 0x3 ;  /* 0x0000000605047291 */ /* 0x000fe2000f8e18ff */
[----:B------:R-:W-:-:S08]  /*2f10*/  SHF.L.U32 R3, R12, 0x1f, RZ ;  /* 0x0000001f0c037819 */ /* 0x000fd000000006ff */
[----:B------:R-:W1:Y:S02]  /*2f20*/  SYNCS.PHASECHK.TRANS64 P0, [UR4+0xa0], R3 ;  /* 0x0000a003ff0075a7 */ /* 0x000e640008001004 */
[----:B-1----:R-:W-:Y:S05]  /*2f30*/  @P0 BRA `(.L_x_52) ;  /* 0x0000000000080947 */ /* 0x002fea0003800000 */
[----:B------:R-:W1:Y:S02]  /*2f40*/  SYNCS.PHASECHK.TRANS64.TRYWAIT P0, [UR4+0xa0], R3 ;  /* 0x0000a003ff0075a7 */ /* 0x000e640008001104 */
[----:B-1----:R-:W-:Y:S05]  /*2f50*/  @!P0 BRA `(.L_x_53) ;  /* 0x0000009000148947 */ /* 0x002fea0003800000 */
.L_x_52:
[----:B------:R-:W-:-:S04]  /*2f60*/  UIADD3 UR7, UPT, UPT, UR5, 0x1, URZ ;  /* 0x0000000105077890 */ /* 0x000fc8000fffe0ff */
[----:B------:R-:W-:-:S04]  /*2f70*/  UISETP.NE.AND UP0, UPT, UR7, 0x2, UPT ;  /* 0x000000020700788c */ /* 0x000fc8000bf05270 */
[----:B------:R-:W-:Y:S02]  /*2f80*/  USEL UR8, URZ, 0x1, UP0 ;  /* 0x00000001ff087887 */ /* 0x000fe40008000000 */
[----:B------:R-:W-:-:S04]  /*2f90*/  USEL UR7, UR7, URZ, UP0 ;  /* 0x000000ff07077287 */ /* 0x000fc80008000000 */
[----:B------:R-:W-:Y:S01]  /*2fa0*/  ULEA UR7, UR7, UR6, 0x3 ;  /* 0x0000000607077291 */ /* 0x000fe2000f8e18ff */
[----:B-1----:R-:W-:-:S04]  /*2fb0*/  LOP3.LUT R3, R12, UR8, RZ, 0x3c, !PT ;  /* 0x000000080c037c12 */ /* 0x002fc8000f8e3cff */
[----:B------:R-:W-:-:S04]  /*2fc0*/  SHF.L.U32 R0, R3, 0x1f, RZ ;  /* 0x0000001f03007819 */ /* 0x000fc800000006ff */
[----:B------:R-:W1:Y:S02]  /*2fd0*/  SYNCS.PHASECHK.TRANS64 P0, [UR7+0xa0], R0 ;  /* 0x0000a000ff0075a7 */ /* 0x000e640008001007 */
[----:B-1----:R-:W-:Y:S05]  /*2fe0*/  @P0 EXIT ;  /* 0x000000000000094d */ /* 0x002fea0003800000 */
[----:B------:R-:W-:Y:S02]  /*2ff0*/  SHF.L.U32 R3, R3, 0x1f, RZ ;  /* 0x0000001f03037819 */ /* 0x000fe400000006ff */
[----:B------:R-:W-:-:S07]  /*3000*/  MOV R0, UR7 ;  /* 0x0000000700007c02 */ /* 0x000fce0008000f00 */
.L_x_54:
[----:B-1----:R1:W2:Y:S02]  /*3010*/  SYNCS.PHASECHK.TRANS64.TRYWAIT P0, [R0+URZ+0xa0], R3 ;  /* 0x0000a003000075a7 */ /* 0x0022a400080011ff */
[----:B--2---:R-:W-:Y:S05]  /*3020*/  @!P0 NANOSLEEP.SYNCS 0x989680 ;  /* 0x009896800000895d */ /* 0x004fea0003900000 */
[----:B------:R-:W2:Y:S02]  /*3030*/  @!P0 SYNCS.PHASECHK.TRANS64 P0, [R0+URZ+0xa0], R3 ;  /* 0x0000a003000085a7 */ /* 0x000ea400080010ff */
[----:B--2---:R-:W-:Y:S05]  /*3040*/  @P0 EXIT ;  /* 0x000000000000094d */ /* 0x004fea0003800000 */
[----:B------:R-:W-:Y:S05]  /*3050*/  BRA `(.L_x_54) ;  /* 0xfffffffc00ec7947 */ /* 0x000fea000383ffff */
.L_x_47:
[----:B------:R-:W-:Y:S05]  /*3060*/  BRA.U UP4, `(.L_x_55) ;  /* 0x0000001104587547 */ /* 0x000fea000b800000 */
[----:B------:R-:W-:Y:S01]  /*3070*/  UMOV UR4, 0x40 ;  /* 0x0000004000047882 */ /* 0x000fe20000000000 */
[----:B------:R-:W-:Y:S01]  /*3080*/  NOP ;  /* 0x0000000000007918 */ /* 0x000fe20000000000 */
[----:B------:R-:W-:Y:S01]  /*3090*/  ULEA UR5, UR45, UR4, 0x18 ;  /* 0x000000042d057291 */ /* 0x000fe2000f8ec0ff */
[----:B------:R-:W-:Y:S02]  /*30a0*/  UMOV UR6, 0x400 ;  /* 0x0000040000067882 */ /* 0x000fe40000000000 */
[----:B------:R-:W-:-:S06]  /*30b0*/  ULEA UR6, UR45, UR6, 0x18 ;  /* 0x000000062d067291 */ /* 0x000fcc000f8ec0ff */
[----:B------:R-:W1:Y:S02]  /*30c0*/  LDS.U8 R3, [UR5+0x1c] ;  /* 0x00001c05ff037984 */ /* 0x000e640008000000 */
[----:B-1----:R-:W-:-:S13]  /*30d0*/  ISETP.NE.AND P0, PT, R3, RZ, PT ;  /* 0x000000ff0300720c */ /* 0x002fda0003f05270 */
[----:B------:R-:W-:Y:S05]  /*30e0*/  @P0 BRA `(.L_x_56) ;  /* 0x0000000400080947 */ /* 0x000fea0003800000 */
[----:B------:R-:W-:Y:S02]  /*30f0*/  UISETP.NE.U32.AND UP1, UPT, UR33, 0x1, UPT ;  /* 0x000000012100788c */ /* 0x000fe4000bf25070 */
[----:B------:R-:W-:-:S07]  /*3100*/  UIADD3 UR7, UPT, UPT, UR5, 0x8, URZ ;  /* 0x0000000805077890 */ /* 0x000fce000fffe0ff */
[----:B------:R-:W-:Y:S05]  /*3110*/  BRA.U !UP1, `(.L_x_57) ;  /* 0x00000001099c7547 */ /* 0x000fea000b800000 */
[----:B------:R-:W-:Y:S01]  /*3120*/  ELECT P0, URZ, PT ;  /* 0x0000000000ff782f */ /* 0x000fe20003800000 */
[----:B------:R-:W-:-:S12]  /*3130*/  BSSY B0, `(.L_x_57) ;  /* 0x0000025000007945 */ /* 0x000fd80003800000 */
[----:B------:R-:W-:Y:S05]  /*3140*/  @!P0 BRA `(.L_x_58) ;  /* 0x00000000008c8947 */ /* 0x000fea0003800000 */
[----:B------:R-:W-:-:S05]  /*3150*/  UMOV UR4, 0x10 ;  /* 0x0000001000047882 */ /* 0x000fca0000000000 */
[----:B------:R-:W-:Y:S04]  /*3160*/  DEPBAR.LE SB1, 0x36 ;  /* 0x00009d800000791a */ /* 0x000fe80000000000 */
[----:B------:R-:W1:Y:S02]  /*3170*/  UTCATOMSWS.2CTA.FIND_AND_SET.ALIGN UP0, UR4, UR4 ;  /* 0x00000004000475e3 */ /* 0x000e640008200800 */
[----:B-1----:R-:W-:Y:S01]  /*3180*/  MOV R10, UR4 ;  /* 0x00000004000a7c02 */ /* 0x002fe20008000f00 */
[----:B------:R-:W-:Y:S06]  /*3190*/  BRA.U UP0, `(.L_x_59) ;  /* 0x0000000100187547 */ /* 0x000fec000b800000 */
.L_x_60:
[----:B------:R-:W-:Y:S05]  /*31a0*/  NANOSLEEP 0x64 ;  /* 0x000000640000795d */ /* 0x000fea0003800000 */
[----:B------:R-:W-:-:S05]  /*31b0*/  UMOV UR4, 0x10 ;  /* 0x0000001000047882 */ /* 0x000fca0000000000 */
[----:B------:R-:W-:Y:S04]  /*31c0*/  DEPBAR.LE SB1, 0x36 ;  /* 0x00009d800000791a */ /* 0x000fe80000000000 */
[----:B------:R-:W1:Y:S02]  /*31d0*/  UTCATOMSWS.2CTA.FIND_AND_SET.ALIGN UP0, UR4, UR4 ;  /* 0x00000004000475e3 */ /* 0x000e640008200800 */
[----:B-1----:R-:W-:Y:S01]  /*31e0*/  MOV R10, UR4 ;  /* 0x00000004000a7c02 */ /* 0x002fe20008000f00 */
[----:B------:R-:W-:Y:S05]  /*31f0*/  BRA.U !UP0, `(.L_x_60) ;  /* 0xfffffffd08e87547 */ /* 0x000fea000b83ffff */
.L_x_59:
[----:B------:R-:W1:Y:S01]  /*3200*/  LDS R6, [UR5+0x10] ;  /* 0x00001005ff067984 */ /* 0x000e620008000800 */
[----:B------:R-:W-:Y:S01]  /*3210*/  IMAD.U32 R3, RZ, RZ, UR6 ;  /* 0x00000006ff037e24 */ /* 0x000fe2000f8e00ff */
[----:B------:R-:W-:-:S03]  /*3220*/  MOV R4, UR34 ;  /* 0x0000002200047c02 */ /* 0x000fc60008000f00 */
[----:B------:R-:W-:Y:S01]  /*3230*/  VIADD R3, R3, 0x120 ;  /* 0x0000012003037836 */ /* 0x000fe20000000000 */
[----:B-1----:R-:W-:-:S04]  /*3240*/  SHF.L.U32 R6, R6, 0x1f, RZ ;  /* 0x0000001f06067819 */ /* 0x002fc800000006ff */
[----:B------:R-:W1:Y:S02]  /*3250*/  SYNCS.PHASECHK.TRANS64.TRYWAIT P0, [UR5+0x8], R6 ;  /* 0x00000806ff0075a7 */ /* 0x000e640008001105 */
[----:B-1----:R-:W-:Y:S05]  /*3260*/  @P0 BRA `(.L_x_61) ;  /* 0x0000000000080947 */ /* 0x002fea0003800000 */
[----:B------:R-:W1:Y:S02]  /*3270*/  SYNCS.PHASECHK.TRANS64.TRYWAIT P0, [UR5+0x8], R6 ;  /* 0x00000806ff0075a7 */ /* 0x000e640008001105 */
[----:B-1----:R-:W-:Y:S05]  /*3280*/  @!P0 BRA `(.L_x_62) ;  /* 0x0000008c00608947 */ /* 0x002fea0003800000 */
.L_x_61:
[----:B------:R-:W-:Y:S01]  /*3290*/  PRMT R4, R4, 0x654, R3 ;  /* 0x0000065404047816 */ /* 0x000fe20000000003 */
[----:B------:R-:W-:Y:S01]  /*32a0*/  HFMA2 R3, -RZ, RZ, 0, 5.9604644775390625e-08 ;  /* 0x00000001ff037431 */ /* 0x000fe200000001ff */
[----:B------:R-:W-:Y:S01]  /*32b0*/  UPRMT UR4, UR34, 0x654, UR7 ;  /* 0x0000065422047896 */ /* 0x000fe20008000007 */
[----:B------:R-:W-:Y:S02]  /*32c0*/  IMAD.MOV.U32 R7, RZ, RZ, 0xffff ;  /* 0x0000ffffff077424 */ /* 0x000fe400078e00ff */
[----:B-1----:R-:W-:Y:S02]  /*32d0*/  IMAD.MOV.U32 R6, RZ, RZ, 0x4 ;  /* 0x00000004ff067424 */ /* 0x002fe400078e00ff */
[----:B------:R-:W-:Y:S01]  /*32e0*/  IMAD.SHL.U32 R9, R10, 0x20, RZ ;  /* 0x000000200a097824 */ /* 0x000fe200078e00ff */
[----:B------:R-:W-:Y:S02]  /*32f0*/  MOV R5, UR4 ;  /* 0x0000000400057c02 */ /* 0x000fe40008000f00 */
[-C--:B------:R-:W-:Y:S01]  /*3300*/  SHF.L.U32 R8, R7, R10.reuse, RZ ;  /* 0x0000000a07087219 */ /* 0x080fe200000006ff */
[----:B------:R1:W-:Y:S01]  /*3310*/  SYNCS.ARRIVE.TRANS64.RED RZ, [UR4], R6 ;  /* 0x00000006ffff79a7 */ /* 0x0003e20008000404 */
[----:B------:R-:W-:Y:S01]  /*3320*/  SHF.L.U32 R7, R3, R10, RZ ;  /* 0x0000000a03077219 */ /* 0x000fe200000006ff */
[----:B------:R1:W-:Y:S04]  /*3330*/  STS [UR6+0x120], R9 ;  /* 0x00012009ff007988 */ /* 0x0003e80008000806 */
[----:B------:R1:W-:Y:S04]  /*3340*/  STAS [R4.64], R10 ;  /* 0x0000000a04007dbd */ /* 0x0003e8000c0008ff */
[----:B------:R1:W-:Y:S04]  /*3350*/  ATOMS.OR RZ, [UR5+0x14], R8 ;  /* 0x00001408ffff798c */ /* 0x0003e8000b000005 */
[----:B------:R1:W-:Y:S04]  /*3360*/  ATOMS.OR RZ, [UR5+0x18], R7 ;  /* 0x00001807ffff798c */ /* 0x0003e8000b000005 */
[----:B------:R1:W-:Y:S02]  /*3370*/  ATOMS.XOR RZ, [UR5+0x10], R3 ;  /* 0x00001003ffff798c */ /* 0x0003e4000b800005 */
.L_x_58:
[----:B------:R-:W-:Y:S05]  /*3380*/  BSYNC B0 ;  /* 0x0000000000007941 */ /* 0x000fea0003800000 */
.L_x_57:
[----:B------:R-:W-:Y:S05]  /*3390*/  BRA.U UP1, `(.L_x_63) ;  /* 0x00000001016c7547 */ /* 0x000fea000b800000 */
[----:B------:R-:W-:-:S03]  /*33a0*/  UMOV UR4, 0xffffffff ;  /* 0xffffffff00047882 */ /* 0x000fc60000000000 */
[----:B------:R-:W-:Y:S05]  /*33b0*/  BRA.DIV UR4, `(.L_x_64) ;  /* 0x0000008e042c7947 */ /* 0x000fea000b800000 */
[----:B------:R-:W-:-:S13]  /*33c0*/  ELECT P0, URZ, PT ;  /* 0x0000000000ff782f */ /* 0x000fda0003800000 */
.L_x_161:
[----:B------:R-:W-:Y:S05]  /*33d0*/  @!P0 BRA `(.L_x_63) ;  /* 0x00000000005c8947 */ /* 0x000fea0003800000 */
[----:B-1----:R-:W1:Y:S02]  /*33e0*/  LDS R4, [UR5+0x10] ;  /* 0x00001005ff047984 */ /* 0x002e640008000800 */
[----:B-1----:R-:W-:-:S04]  /*33f0*/  SHF.L.U32 R4, R4, 0x1f, RZ ;  /* 0x0000001f04047819 */ /* 0x002fc800000006ff */
[----:B------:R-:W1:Y:S02]  /*3400*/  SYNCS.PHASECHK.TRANS64.TRYWAIT P0, [UR5+0x8], R4 ;  /* 0x00000804ff0075a7 */ /* 0x000e640008001105 */
[----:B-1----:R-:W-:Y:S05]  /*3410*/  @P0 BRA `(.L_x_65) ;  /* 0x0000000000080947 */ /* 0x002fea0003800000 */
[----:B------:R-:W1:Y:S02]  /*3420*/  SYNCS.PHASECHK.TRANS64.TRYWAIT P0, [UR5+0x8], R4 ;  /* 0x00000804ff0075a7 */ /* 0x000e640008001105 */
[----:B-1----:R-:W-:Y:S05]  /*3430*/  @!P0 BRA `(.L_x_66) ;  /* 0x0000008c00308947 */ /* 0x002fea0003800000 */
.L_x_65:
[----:B------:R-:W2:Y:S01]  /*3440*/  LDS R6, [UR6+0x120] ;  /* 0x00012006ff067984 */ /* 0x000ea20008000800 */
[----:B-1----:R-:W-:Y:S02]  /*3450*/  HFMA2 R3, -RZ, RZ, 0, 5.9604644775390625e-08 ;  /* 0x00000001ff037431 */ /* 0x002fe400000001ff */
[----:B------:R-:W-:Y:S01]  /*3460*/  IMAD.MOV.U32 R4, RZ, RZ, 0xffff ;  /* 0x0000ffffff047424 */ /* 0x000fe200078e00ff */
[----:B------:R-:W-:Y:S01]  /*3470*/  UPRMT UR4, UR34, 0x654, UR7 ;  /* 0x0000065422047896 */ /* 0x000fe20008000007 */
[----:B--2---:R-:W-:-:S03]  /*3480*/  IMAD.SHL.U32 R5, R6, 0x20, RZ ;  /* 0x0000002006057824 */ /* 0x004fc600078e00ff */
[-C--:B------:R-:W-:Y:S02]  /*3490*/  SHF.L.U32 R4, R4, R6.reuse, RZ ;  /* 0x0000000604047219 */ /* 0x080fe400000006ff */
[----:B------:R-:W-:Y:S01]  /*34a0*/  SHF.L.U32 R6, R3, R6, RZ ;  /* 0x0000000603067219 */ /* 0x000fe200000006ff */
[----:B------:R2:W-:Y:S04]  /*34b0*/  STS [UR6+0x120], R5 ;  /* 0x00012005ff007988 */ /* 0x0005e80008000806 */
[----:B------:R2:W-:Y:S04]  /*34c0*/  ATOMS.OR RZ, [UR5+0x14], R4 ;  /* 0x00001404ffff798c */ /* 0x0005e8000b000005 */
[----:B------:R2:W-:Y:S01]  /*34d0*/  ATOMS.OR RZ, [UR5+0x18], R6 ;  /* 0x00001806ffff798c */ /* 0x0005e2000b000005 */
[----:B------:R-:W-:Y:S03]  /*34e0*/  SYNCS.ARRIVE.TRANS64.RED.A1T0 RZ, [UR4], RZ ;  /* 0x000000ffffff79a7 */ /* 0x000fe60008100404 */
[----:B------:R2:W-:Y:S01]  /*34f0*/  ATOMS.XOR RZ, [UR5+0x10], R3 ;  /* 0x00001003ffff798c */ /* 0x0005e2000b800005 */
[----:B------:R-:W-:Y:S05]  /*3500*/  BRA `(.L_x_63) ;  /* 0x0000000000107947 */ /* 0x000fea0003800000 */
.L_x_56:
[----:B------:R-:W-:Y:S02]  /*3510*/  MOV R3, 0xffffffff ;  /* 0xffffffff00037802 */ /* 0x000fe40000000f00 */
[----:B------:R-:W-:-:S03]  /*3520*/  MOV R4, 0x3550 ;  /* 0x0000355000047802 */ /* 0x000fc60000000f00 */
[----:B------:R1:W-:Y:S04]  /*3530*/  STS [UR6+0x120], R3 ;  /* 0x00012003ff007988 */ /* 0x0003e80008000806 */
[----:B-1---5:R-:W-:Y:S05]  /*3540*/  CALL.REL.NOINC `($__internal_1_$__cuda_sm10x_tcgen05_guardrail_trap_phase_invalid_during_alloc) ;  /* 0x0000009000d07944 */ /* 0x022fea0003c00000 */
.L_x_63:
[----:B------:R-:W-:Y:S05]  /*3550*/  WARPSYNC.ALL ;  /* 0x0000000000007948 */ /* 0x000fea0003800000 */
[----:B------:R-:W3:Y:S01]  /*3560*/  S2UR UR4, SR_CgaCtaId ;  /* 0x00000000000479c3 */ /* 0x000ee20000008800 */
[----:B------:R-:W-:Y:S01]  /*3570*/  UMOV UR17, 0x400 ;  /* 0x0000040000117882 */ /* 0x000fe20000000000 */
[----:B------:R-:W-:-:S06]  /*3580*/  NOP ;  /* 0x0000000000007918 */ /* 0x000fcc0000000000 */
[----:B------:R-:W-:Y:S06]  /*3590*/  BAR.ARV 0x6, 0xa0 ;  /* 0x0182800000007b1d */ /* 0x000fec0000002000 */
[----:B------:R-:W4:Y:S01]  /*35a0*/  LDCU UR6, c[0x0][0x38c] ;  /* 0x00007180ff0677ac */ /* 0x000f220008000800 */
[----:B------:R-:W-:Y:S01]  /*35b0*/  LOP3.LUT R0, R0, 0xffff, RZ, 0xc0, !PT ;  /* 0x0000ffff00007812 */ /* 0x000fe200078ec0ff */
[----:B-1----:R-:W-:Y:S01]  /*35c0*/  IMAD.MOV.U32 R9, RZ, RZ, 0x1 ;  /* 0x00000001ff097424 */ /* 0x002fe200078e00ff */
[----:B------:R-:W-:Y:S01]  /*35d0*/  LOP3.LUT R2, R2, 0xffff, RZ, 0xc0, !PT ;  /* 0x0000ffff02027812 */ /* 0x000fe200078ec0ff */
[----:B------:R-:W-:Y:S01]  /*35e0*/  IMAD.MOV.U32 R8, RZ, RZ, RZ ;  /* 0x000000ffff087224 */ /* 0x000fe200078e00ff */
[----:B------:R-:W-:Y:S01]  /*35f0*/  R2UR UR30, R0 ;  /* 0x00000000001e72ca */ /* 0x000fe200000e0000 */
[----:B------:R-:W-:Y:S01]  /*3600*/  UMOV UR24, URZ ;  /* 0x000000ff00187c82 */ /* 0x000fe20008000000 */
[----:B------:R-:W-:Y:S01]  /*3610*/  R2UR UR20, R2 ;  /* 0x00000000021472ca */ /* 0x000fe200000e0000 */
[----:B------:R-:W-:Y:S01]  /*3620*/  UMOV UR15, URZ ;  /* 0x000000ff000f7c82 */ /* 0x000fe20008000000 */
[----:B------:R-:W-:Y:S01]  /*3630*/  UMOV UR14, URZ ;  /* 0x000000ff000e7c82 */ /* 0x000fe20008000000 */
[----:B---3--:R-:W-:-:S02]  /*3640*/  ULEA UR17, UR4, UR17, 0x18 ;  /* 0x0000001104117291 */ /* 0x008fc4000f8ec0ff */
[----:B------:R-:W-:Y:S02]  /*3650*/  UISETP.NE.AND UP3, UPT, UR33, URZ, UPT ;  /* 0x000000ff2100728c */ /* 0x000fe4000bf65270 */
[----:B------:R-:W-:Y:S02]  /*3660*/  UIADD3 UR5, UPT, UPT, UR17, 0xc400, URZ ;  /* 0x0000c40011057890 */ /* 0x000fe4000fffe0ff */
[----:B------:R-:W-:Y:S02]  /*3670*/  UIADD3 UR4, UPT, UPT, UR17, 0x14400, URZ ;  /* 0x0001440011047890 */ /* 0x000fe4000fffe0ff */
[----:B----4-:R-:W-:Y:S01]  /*3680*/  UIADD3 UR6, UPT, UPT, UR6, 0x3f, URZ ;  /* 0x0000003f06067890 */ /* 0x010fe2000fffe0ff */
[----:B--2---:R-:W1:Y:S01]  /*3690*/  LDS R3, [UR17+0x120] ;  /* 0x00012011ff037984 */ /* 0x004e620008000800 */
[----:B------:R-:W-:Y:S02]  /*36a0*/  USHF.R.U32.HI UR5, URZ, 0x4, UR5 ;  /* 0x00000004ff057899 */ /* 0x000fe40008011605 */
[----:B------:R-:W-:-:S02]  /*36b0*/  USHF.R.S32.HI UR25, URZ, 0x1f, UR6 ;  /* 0x0000001fff197899 */ /* 0x000fc40008011406 */
[----:B------:R-:W-:Y:S02]  /*36c0*/  USHF.R.U32.HI UR4, URZ, 0x4, UR4 ;  /* 0x00000004ff047899 */ /* 0x000fe40008011604 */
[----:B------:R-:W-:Y:S02]  /*36d0*/  ULEA.HI UR25, UR25, UR6, URZ, 0x6 ;  /* 0x0000000619197291 */ /* 0x000fe4000f8f30ff */
[----:B------:R-:W-:Y:S02]  /*36e0*/  ULOP3.LUT UR5, UR5, 0x3fff, URZ, 0xc0, !UPT ;  /* 0x00003fff05057892 */ /* 0x000fe4000f8ec0ff */
[----:B------:R-:W-:Y:S02]  /*36f0*/  USHF.R.S32.HI UR25, URZ, 0x6, UR25 ;  /* 0x00000006ff197899 */ /* 0x000fe40008011419 */
[----:B------:R-:W-:Y:S02]  /*3700*/  ULOP3.LUT UR22, UR4, 0x3fff, URZ, 0xc0, !UPT ;  /* 0x00003fff04167892 */ /* 0x000fe4000f8ec0ff */
[----:B------:R-:W-:-:S02]  /*3710*/  UISETP.LT.AND UP0, UPT, UR25, 0x1, UPT ;  /* 0x000000011900788c */ /* 0x000fc4000bf01270 */
[----:B------:R-:W-:Y:S02]  /*3720*/  ULOP3.LUT UR21, UR5, 0x10000, URZ, 0xfc, !UPT ;  /* 0x0001000005157892 */ /* 0x000fe4000f8efcff */
[----:B------:R-:W-:Y:S02]  /*3730*/  ULOP3.LUT UR22, UR22, 0x10000, URZ, 0xfc, !UPT ;  /* 0x0001000016167892 */ /* 0x000fe4000f8efcff */
[----:B------:R-:W-:Y:S01]  /*3740*/  USEL UR31, UR25, 0x1, !UP0 ;  /* 0x00000001191f7887 */ /* 0x000fe2000c000000 */
[----:B------:R-:W-:Y:S01]  /*3750*/  UMOV UR28, 0x0 ;  /* 0x00000000001c7882 */ /* 0x000fe20000000000 */
[----:B------:R-:W-:Y:S01]  /*3760*/  UMOV UR29, 0x10400010 ;  /* 0x10400010001d7882 */ /* 0x000fe20000000000 */
[----:B------:R-:W-:Y:S01]  /*3770*/  UMOV UR26, 0x0 ;  /* 0x00000000001a7882 */ /* 0x000fe20000000000 */
[----:B------:R-:W-:Y:S01]  /*3780*/  UMOV UR27, 0x10400010 ;  /* 0x10400010001b7882 */ /* 0x000fe20000000000 */
[----:B-1----:R-:W-:Y:S02]  /*3790*/  R2UR UR32, R3 ;  /* 0x00000000032072ca */ /* 0x002fe400000e0000 */
[----:B------:R-:W-:-:S13]  /*37a0*/  CS2R R2, SRZ ;  /* 0x0000000000027805 */ /* 0x000fda000001ff00 */
.L_x_74:
[C---:B------:R-:W-:Y:S02]  /*37b0*/  LEA R0, R8.reuse, UR17, 0x3 ;  /* 0x0000001108007c11 */ /* 0x040fe4000f8e18ff */
[----:B------:R-:W-:Y:S02]  /*37c0*/  SHF.L.U32 R5, R3, 0x1f, RZ ;  /* 0x0000001f03057819 */ /* 0x000fe400000006ff */
[----:B------:R-:W-:Y:S02]  /*37d0*/  LEA R4, R8, UR17, 0x4 ;  /* 0x0000001108047c11 */ /* 0x000fe4000f8e20ff */
[----:B------:R-:W1:Y:S02]  /*37e0*/  SYNCS.PHASECHK.TRANS64.TRYWAIT P0, [R0+URZ+0x90], R5 ;  /* 0x00009005000075a7 */ /* 0x000e6400080011ff */
[----:B-1-3--:R-:W-:Y:S05]  /*37f0*/  @!P0 BRA `(.L_x_67) ;  /* 0x0000008800588947 */ /* 0x00afea0003800000 */
.L_x_162:
[----:B-1----:R-:W1:Y:S01]  /*3800*/  LDS.128 R4, [R4+0x100] ;  /* 0x0001000004047984 */ /* 0x002e620000000c00 */
[----:B------:R-:W-:Y:S02]  /*3810*/  VIADD R0, R0, 0xa0 ;  /* 0x000000a000007836 */ /* 0x000fe40000000000 */
[----:B------:R-:W-:Y:S01]  /*3820*/  VIADD R8, R8, 0x1 ;  /* 0x0000000108087836 */ /* 0x000fe20000000000 */
[----:B------:R-:W-:Y:S01]  /*3830*/  @!PT LDS RZ, [RZ] ;  /* 0x00000000fffff984 */ /* 0x000fe20000000800 */
[----:B------:R-:W-:Y:S01]  /*3840*/  @!PT LDS RZ, [RZ] ;  /* 0x00000000fffff984 */ /* 0x000fe20000000800 */
[----:B------:R-:W-:Y:S01]  /*3850*/  @!PT LDS RZ, [RZ] ;  /* 0x00000000fffff984 */ /* 0x000fe20000000800 */
[----:B------:R-:W-:Y:S01]  /*3860*/  @!PT LDS RZ, [RZ] ;  /* 0x00000000fffff984 */ /* 0x000fe20000000800 */
[----:B------:R2:W-:Y:S06]  /*3870*/  MEMBAR.ALL.CTA ;  /* 0x0000000000007992 */ /* 0x0005ec0000008000 */
[----:B--2---:R-:W2:Y:S01]  /*3880*/  FENCE.VIEW.ASYNC.S ;  /* 0x00000000000073c6 */ /* 0x004ea20000000000 */
[----:B------:R-:W-:-:S04]  /*3890*/  PRMT R0, RZ, 0x654, R0 ;  /* 0x00000654ff007816 */ /* 0x000fc80000000000 */
[----:B--2---:R2:W-:Y:S01]  /*38a0*/  SYNCS.ARRIVE.TRANS64.RED.A1T0 RZ, [R0+URZ], RZ ;  /* 0x000000ff00ff79a7 */ /* 0x0045e200081004ff */
[----:B-1----:R-:W-:Y:S01]  /*38b0*/  LOP3.LUT P1, RZ, R6, 0x1, RZ, 0xc0, !PT ;  /* 0x0000000106ff7812 */ /* 0x002fe2000782c0ff */
[----:B--2---:R-:W-:-:S12]  /*38c0*/  BRA.U UP3, `(.L_x_68) ;  /* 0x0000000103e07547 */ /* 0x004fd8000b800000 */
[----:B------:R-:W1:Y:S01]  /*38d0*/  LDCU UR4, c[0x0][0x38c] ;  /* 0x00007180ff0477ac */ /* 0x000e620008000800 */
[----:B------:R-:W-:Y:S02]  /*38e0*/  PLOP3.LUT P2, PT, PT, PT, PT, 0x80, 0x8 ;  /* 0x000000000008781c */ /* 0x000fe40003f4f070 */
[----:B------:R-:W-:Y:S01]  /*38f0*/  SHF.L.U32 R5, R9, 0x1f, RZ ;  /* 0x0000001f09057819 */ /* 0x000fe200000006ff */
[----:B------:R-:W-:Y:S02]  /*3900*/  ULEA UR23, UR24, UR17, 0x3 ;  /* 0x0000001118177291 */ /* 0x000fe4000f8e18ff */
[----:B------:R-:W-:Y:S02]  /*3910*/  ULEA UR18, UR24, UR32, 0x8 ;  /* 0x0000002018127291 */ /* 0x000fe4000f8e40ff */
[----:B-1----:R-:W-:-:S06]  /*3920*/  UISETP.GE.AND UP0, UPT, UR4, 0x1, UPT ;  /* 0x000000010400788c */ /* 0x002fcc000bf06270 */
[----:B------:R-:W-:-:S05]  /*3930*/  PLOP3.LUT P0, PT, PT, PT, UP0, 0x80, 0x8 ;  /* 0x000000000008781c */ /* 0x000fca0003f0f008 */
[----:B------:R-:W-:-:S08]  /*3940*/  @UP0 ULEA UR4, UR15, UR17, 0x3 ;  /* 0x000000110f040291 */ /* 0x000fd0000f8e18ff */
[----:B------:R-:W-:-:S04]  /*3950*/  @P0 SHF.L.U32 R0, R2, 0x1f, RZ ;  /* 0x0000001f02000819 */ /* 0x000fc800000006ff */
[----:B------:R1:W2:Y:S01]  /*3960*/  @P0 SYNCS.PHASECHK.TRANS64.TRYWAIT P2, [UR4], R0 ;  /* 0x00000000ff0005a7 */ /* 0x0002a20008041104 */
[----:B------:R-:W3:Y:S02]  /*3970*/  SYNCS.PHASECHK.TRANS64.TRYWAIT P0, [UR23+0xc0], R5 ;  /* 0x0000c005ff0075a7 */ /* 0x000ee40008001117 */
[----:B-123--:R-:W-:Y:S05]  /*3980*/  @!P0 BRA `(.L_x_69) ;  /* 0x0000008800088947 */ /* 0x00efea0003800000 */
.L_x_164:
[----:B------:R-:W-:Y:S01]  /*3990*/  UMOV UR19, UR14 ;  /* 0x0000000e00137c82 */ /* 0x000fe20008000000 */
[----:B------:R-:W-:Y:S05]  /*39a0*/  BRA.U !UP0, `(.L_x_70) ;  /* 0x0000000108987547 */ /* 0x000fea000b800000 */
[----:B------:R-:W-:Y:S02]  /*39b0*/  UIADD3 UR19, UPT, UPT, UR31, UR14, URZ ;  /* 0x0000000e1f137290 */ /* 0x000fe4000fffe0ff */
[----:B------:R-:W-:Y:S01]  /*39c0*/  UPLOP3.LUT UP2, UPT, UPT, UPT, UPT, 0x40, 0x4 ;  /* 0x000000000004789c */ /* 0x000fe20003f4e870 */
[----:B------:R-:W-:Y:S01]  /*39d0*/  UMOV UR16, UR25 ;  /* 0x0000001900107c82 */ /* 0x000fe20008000000 */
[----:B------:R-:W-:-:S09]  /*39e0*/  UMOV UR6, UR15 ;  /* 0x0000000f00067c82 */ /* 0x000fd20008000000 */
.L_x_73:
[----:B--2---:R-:W-:Y:S01]  /*39f0*/  ULEA UR5, UR6, UR17, 0x3 ;  /* 0x0000001106057291 */ /* 0x004fe2000f8e18ff */
[----:B---3--:R-:W-:Y:S11]  /*3a00*/  @P2 BRA `(.L_x_71) ;  /* 0x00000000000c2947 */ /* 0x008ff60003800000 */
[----:B-1----:R-:W-:Y:S04]  /*3a10*/  SHF.L.U32 R5, R2, 0x1f, RZ ;  /* 0x0000001f02057819 */ /* 0x002fe800000006ff */
[----:B------:R-:W1:Y:S02]  /*3a20*/  SYNCS.PHASECHK.TRANS64.TRYWAIT P0, [UR5], R5 ;  /* 0x00000005ff0075a7 */ /* 0x000e640008001105 */
[----:B-1----:R-:W-:Y:S05]  /*3a30*/  @!P0 BRA `(.L_x_72) ;  /* 0x0000008400f48947 */ /* 0x002fea0003800000 */
.L_x_71:
[----:B------:R-:W-:Y:S01]  /*3a40*/  UISETP.NE.AND UP0, UPT, UR16, 0x1, UPT ;  /* 0x000000011000788c */ /* 0x000fe2000bf05270 */
[----:B------:R-:W-:Y:S01]  /*3a50*/  PLOP3.LUT P2, PT, PT, PT, PT, 0x80, 0x8 ;  /* 0x000000000008781c */ /* 0x000fe20003f4f070 */
[----:B------:R-:W-:Y:S02]  /*3a60*/  UIADD3 UR4, UPT, UPT, UR6, 0x1, URZ ;  /* 0x0000000106047890 */ /* 0x000fe4000fffe0ff */
[----:B------:R-:W-:Y:S02]  /*3a70*/  ULEA UR12, UR6, UR22, 0x9 ;  /* 0x00000016060c7291 */ /* 0x000fe4000f8e48ff */
[----:B------:R-:W-:Y:S01]  /*3a80*/  UISETP.NE.AND UP1, UPT, UR4, 0x4, UPT ;  /* 0x000000040400788c */ /* 0x000fe2000bf25270 */
[----:B------:R-:W-:Y:S01]  /*3a90*/  PLOP3.LUT P0, PT, PT, PT, UP0, 0x80, 0x8 ;  /* 0x000000000008781c */ /* 0x000fe20003f0f008 */
[----:B------:R-:W-:Y:S02]  /*3aa0*/  UIADD3 UR10, UPT, UPT, UR12, 0x2, URZ ;  /* 0x000000020c0a7890 */ /* 0x000fe4000fffe0ff */
[----:B------:R-:W-:Y:S02]  /*3ab0*/  USEL UR7, URZ, 0x1, UP1 ;  /* 0x00000001ff077887 */ /* 0x000fe40008800000 */
[----:B------:R-:W-:Y:S02]  /*3ac0*/  USEL UR15, UR4, URZ, UP1 ;  /* 0x000000ff040f7287 */ /* 0x000fe40008800000 */
[----:B------:R-:W-:Y:S02]  /*3ad0*/  UIADD3 UR14, UPT, UPT, UR14, 0x1, URZ ;  /* 0x000000010e0e7890 */ /* 0x000fe4000fffe0ff */
[----:B------:R-:W-:Y:S01]  /*3ae0*/  @UP0 ULEA UR4, UR15, UR17, 0x3 ;  /* 0x000000110f040291 */ /* 0x000fe2000f8e18ff */
[----:B------:R-:W-:Y:S01]  /*3af0*/  LOP3.LUT R2, R2, UR7, RZ, 0x3c, !PT ;  /* 0x0000000702027c12 */ /* 0x000fe2000f8e3cff */
[----:B------:R-:W-:Y:S01]  /*3b00*/  UIADD3 UR7, UPT, UPT, UR5, 0x20, URZ ;  /* 0x0000002005077890 */ /* 0x000fe2000fffe0ff */
[----:B------:R-:W-:Y:S02]  /*3b10*/  UMOV UR13, 0x80004020 ;  /* 0x80004020000d7882 */ /* 0x000fe40000000000 */
[----:B-1----:R-:W-:Y:S01]  /*3b20*/  @P0 SHF.L.U32 R0, R2, 0x1f, RZ ;  /* 0x0000001f02000819 */ /* 0x002fe200000006ff */
[----:B------:R-:W-:Y:S01]  /*3b30*/  UMOV UR5, 0x80004020 ;  /* 0x8000402000057882 */ /* 0x000fe20000000000 */
[----:B------:R-:W-:Y:S01]  /*3b40*/  UMOV UR11, 0x80004020 ;  /* 0x80004020000b7882 */ /* 0x000fe20000000000 */
[----:B------:R-:W-:Y:S01]  /*3b50*/  UMOV UR9, 0x80004020 ;  /* 0x8000402000097882 */ /* 0x000fe20000000000 */
[----:B------:R2:W3:Y:S01]  /*3b60*/  @P0 SYNCS.PHASECHK.TRANS64.TRYWAIT P2, [UR4], R0 ;  /* 0x00000000ff0005a7 */ /* 0x0004e20008041104 */
[----:B------:R-:W-:Y:S02]  /*3b70*/  ULEA UR4, UR6, UR21, 0x9 ;  /* 0x0000001506047291 */ /* 0x000fe4000f8e48ff */
[----:B------:R-:W-:Y:S02]  /*3b80*/  UISETP.NE.AND UP0, UPT, UR14, UR19, UPT ;  /* 0x000000130e00728c */ /* 0x000fe4000bf05270 */
[----:B------:R-:W-:Y:S02]  /*3b90*/  UIADD3 UR8, UPT, UPT, UR4, 0x2, URZ ;  /* 0x0000000204087890 */ /* 0x000fe4000fffe0ff */
[----:B------:R-:W-:Y:S01]  /*3ba0*/  UIADD3 UR16, UPT, UPT, UR16, -0x1, URZ ;  /* 0xffffffff10107890 */ /* 0x000fe2000fffe0ff */
[----:B------:R-:W-:Y:S02]  /*3bb0*/  UMOV UR6, UR15 ;  /* 0x0000000f00067c82 */ /* 0x000fe40008000000 */
[----:B------:R2:W-:Y:S01]  /*3bc0*/  UTCQMMA.2CTA gdesc[UR4], gdesc[UR12], tmem[UR18], tmem[UR28], idesc[UR29], UP2 ;  /* 0x00ff1c0c040075ea */ /* 0x0005e20009200312 */
[----:B------:R-:W-:Y:S03]  /*3bd0*/  UPLOP3.LUT UP2, UPT, UPT, UPT, UPT, 0x80, 0x8 ;  /* 0x000000000008789c */ /* 0x000fe60003f4f070 */
[----:B------:R2:W-:Y:S01]  /*3be0*/  UTCQMMA.2CTA gdesc[UR8], gdesc[UR10], tmem[UR18], tmem[UR26], idesc[UR27], UPT ;  /* 0x00ff1a0a080075ea */ /* 0x0005e2000ba00312 */
[----:B------:R2:W-:Y:S01]  /*3bf0*/  UTCBAR.2CTA.MULTICAST [UR7], URZ, UR20 ;  /* 0x000000ff070073e9 */ /* 0x0005e20008200814 */
[----:B------:R-:W-:Y:S06]  /*3c00*/  BRA.U UP0, `(.L_x_73) ;  /* 0xfffffffd00787547 */ /* 0x000fec000b83ffff */
.L_x_70:
[----:B--2---:R-:W-:Y:S01]  /*3c10*/  UIADD3 UR4, UPT, UPT, UR23, 0xb0, URZ ;  /* 0x000000b017047890 */ /* 0x004fe2000fffe0ff */
[----:B------:R-:W-:-:S08]  /*3c20*/  UMOV UR14, UR19 ;  /* 0x00000013000e7c82 */ /* 0x000fd00008000000 */
[----:B------:R2:W-:Y:S01]  /*3c30*/  UTCBAR.2CTA.MULTICAST [UR4], URZ, UR30 ;  /* 0x000000ff040073e9 */ /* 0x0005e2000820081e */
[----:B------:R-:W-:Y:S02]  /*3c40*/  NOP ;  /* 0x0000000000007918 */ /* 0x000fe40000000000 */
.L_x_68:
[----:B--2---:R-:W-:Y:S01]  /*3c50*/  UIADD3 UR4, UPT, UPT, UR24, 0x1, URZ ;  /* 0x0000000118047890 */ /* 0x004fe2000fffe0ff */
[----:B------:R-:W-:-:S03]  /*3c60*/  ISETP.NE.AND P0, PT, R8, 0x2, PT ;  /* 0x000000020800780c */ /* 0x000fc60003f05270 */
[----:B------:R-:W-:Y:S01]  /*3c70*/  UISETP.NE.AND UP0, UPT, UR4, 0x2, UPT ;  /* 0x000000020400788c */ /* 0x000fe2000bf05270 */
[----:B-1----:R-:W-:Y:S02]  /*3c80*/  SEL R0, RZ, 0x1, P0 ;  /* 0x00000001ff007807 */ /* 0x002fe40000000000 */
[----:B------:R-:W-:Y:S01]  /*3c90*/  SEL R8, R8, RZ, P0 ;  /* 0x000000ff08087207 */ /* 0x000fe20000000000 */
[----:B------:R-:W-:Y:S01]  /*3ca0*/  USEL UR5, URZ, 0x1, UP0 ;  /* 0x00000001ff057887 */ /* 0x000fe20008000000 */
[----:B------:R-:W-:Y:S01]  /*3cb0*/  LOP3.LUT R3, R3, R0, RZ, 0x3c, !PT ;  /* 0x0000000003037212 */ /* 0x000fe200078e3cff */
[----:B------:R-:W-:-:S04]  /*3cc0*/  USEL UR24, UR4, URZ, UP0 ;  /* 0x000000ff04187287 */ /* 0x000fc80008000000 */
[----:B------:R-:W-:Y:S01]  /*3cd0*/  LOP3.LUT R9, R9, UR5, RZ, 0x3c, !PT ;  /* 0x0000000509097c12 */ /* 0x000fe2000f8e3cff */
[----:B------:R-:W-:Y:S07]  /*3ce0*/  @P1 BRA `(.L_x_74) ;  /* 0xfffffff800b01947 */ /* 0x000fee000383ffff */
[----:B------:R-:W1:Y:S01]  /*3cf0*/  S2UR UR8, SR_CgaCtaId ;  /* 0x00000000000879c3 */ /* 0x000e620000008800 */
[----:B------:R-:W-:Y:S01]  /*3d00*/  ELECT P0, URZ, PT ;  /* 0x0000000000ff782f */ /* 0x000fe20003800000 */
[----:B------:R-:W-:Y:S01]  /*3d10*/  HFMA2 R0, -RZ, RZ, 0, 5.9604644775390625e-08 ;  /* 0x00000001ff007431 */ /* 0x000fe200000001ff */
[----:B------:R-:W-:-:S05]  /*3d20*/  UMOV UR4, 0x40 ;  /* 0x0000004000047882 */ /* 0x000fca0000000000 */
[----:B------:R-:W-:Y:S01]  /*3d30*/  UVIRTCOUNT.DEALLOC.SMPOOL 0x80 ;  /* 0x000000800000784c */ /* 0x000fe20000000000 */
[----:B------:R-:W-:Y:S02]  /*3d40*/  UISETP.NE.AND UP0, UPT, UR33, URZ, UPT ;  /* 0x000000ff2100728c */ /* 0x000fe4000bf05270 */
[----:B-1----:R-:W-:-:S09]  /*3d50*/  ULEA UR8, UR8, UR4, 0x18 ;  /* 0x0000000408087291 */ /* 0x002fd2000f8ec0ff */
[----:B------:R1:W-:Y:S01]  /*3d60*/  @P0 STS.U8 [UR8+0x1c], R0 ;  /* 0x00001c00ff000988 */ /* 0x0003e20008000008 */
[----:B------:R-:W-:Y:S05]  /*3d70*/  BRA.U UP0, `(.L_x_75) ;  /* 0x0000000100587547 */ /* 0x000fea000b800000 */
[----:B------:R-:W-:Y:S01]  /*3d80*/  UIADD3 UR5, UPT, UPT, UR17, 0xc0, URZ ;  /* 0x000000c011057890 */ /* 0x000fe2000fffe0ff */
[----:B------:R-:W-:-:S03]  /*3d90*/  SHF.L.U32 R3, R9, 0x1f, RZ ;  /* 0x0000001f09037819 */ /* 0x000fc600000006ff */
[----:B------:R-:W-:-:S09]  /*3da0*/  ULEA UR4, UR24, UR5, 0x3 ;  /* 0x0000000518047291 */ /* 0x000fd2000f8e18ff */
[----:B------:R-:W2:Y:S02]  /*3db0*/  SYNCS.PHASECHK.TRANS64.TRYWAIT P0, [UR4], R3 ;  /* 0x00000003ff0075a7 */ /* 0x000ea40008001104 */
[----:B--2---:R-:W-:Y:S05]  /*3dc0*/  @!P0 BRA `(.L_x_76) ;  /* 0x0000008400288947 */ /* 0x004fea0003800000 */
.L_x_167:
[----:B------:R-:W-:-:S04]  /*3dd0*/  UIADD3 UR4, UPT, UPT, UR24, 0x1, URZ ;  /* 0x0000000118047890 */ /* 0x000fc8000fffe0ff */
[----:B------:R-:W-:-:S04]  /*3de0*/  UISETP.NE.AND UP1, UPT, UR4, 0x2, UPT ;  /* 0x000000020400788c */ /* 0x000fc8000bf25270 */
[----:B------:R-:W-:Y:S02]  /*3df0*/  USEL UR6, URZ, 0x1, UP1 ;  /* 0x00000001ff067887 */ /* 0x000fe40008800000 */
[----:B------:R-:W-:-:S04]  /*3e00*/  USEL UR4, UR4, URZ, UP1 ;  /* 0x000000ff04047287 */ /* 0x000fc80008800000 */
[----:B------:R-:W-:Y:S01]  /*3e10*/  ULEA UR4, UR4, UR5, 0x3 ;  /* 0x0000000504047291 */ /* 0x000fe2000f8e18ff */
[----:B-1----:R-:W-:-:S04]  /*3e20*/  LOP3.LUT R3, R9, UR6, RZ, 0x3c, !PT ;  /* 0x0000000609037c12 */ /* 0x002fc8000f8e3cff */
[----:B------:R-:W-:Y:S01]  /*3e30*/  SHF.L.U32 R3, R3, 0x1f, RZ ;  /* 0x0000001f03037819 */ /* 0x000fe200000006ff */
[----:B------:R-:W-:-:S04]  /*3e40*/  IMAD.U32 R0, RZ, RZ, UR4 ;  /* 0x00000004ff007e24 */ /* 0x000fc8000f8e00ff */
[----:B------:R1:W2:Y:S03]  /*3e50*/  SYNCS.PHASECHK.TRANS64.TRYWAIT P0, [R0+URZ], R3 ;  /* 0x00000003000075a7 */ /* 0x0002a600080011ff */
[----:B--2---:R-:W-:Y:S05]  /*3e60*/  @!P0 NANOSLEEP.SYNCS 0x989680 ;  /* 0x009896800000895d */ /* 0x004fea0003900000 */
[----:B------:R-:W2:Y:S02]  /*3e70*/  @!P0 SYNCS.PHASECHK.TRANS64 P0, [R0+URZ], R3 ;  /* 0x00000003000085a7 */ /* 0x000ea400080010ff */
[----:B--2---:R-:W-:Y:S05]  /*3e80*/  @P0 BRA `(.L_x_77) ;  /* 0x0000000000200947 */ /* 0x004fea0003800000 */
.L_x_78:
[----:B--2---:R2:W4:Y:S02]  /*3e90*/  SYNCS.PHASECHK.TRANS64.TRYWAIT P0, [R0+URZ], R3 ;  /* 0x00000003000075a7 */ /* 0x00452400080011ff */
[----:B----4-:R-:W-:Y:S05]  /*3ea0*/  @!P0 NANOSLEEP.SYNCS 0x989680 ;  /* 0x009896800000895d */ /* 0x010fea0003900000 */
[----:B------:R-:W4:Y:S02]  /*3eb0*/  @!P0 SYNCS.PHASECHK.TRANS64 P0, [R0+URZ], R3 ;  /* 0x00000003000085a7 */ /* 0x000f2400080010ff */
[----:B----4-:R-:W-:Y:S05]  /*3ec0*/  @!P0 BRA `(.L_x_78) ;  /* 0xfffffffc00f08947 */ /* 0x010fea000383ffff */
[----:B------:R-:W-:Y:S05]  /*3ed0*/  BRA `(.L_x_77) ;  /* 0x00000000000c7947 */ /* 0x000fea0003800000 */
.L_x_75:
[----:B------:R-:W-:-:S04]  /*3ee0*/  UIADD3 UR4, UPT, UPT, UR17, 0xf0, URZ ;  /* 0x000000f011047890 */ /* 0x000fc8000fffe0ff */
[----:B------:R-:W-:-:S09]  /*3ef0*/  UPRMT UR4, UR34, 0x654, UR4 ;  /* 0x0000065422047896 */ /* 0x000fd20008000004 */
[----:B------:R-:W-:Y:S03]  /*3f00*/  SYNCS.ARRIVE.TRANS64.RED.A1T0 RZ, [UR4], RZ ;  /* 0x000000ffffff79a7 */ /* 0x000fe60008100404 */
.L_x_77:
[----:B-12---:R-:W-:Y:S01]  /*3f10*/  SHF.L.U32 R3, RZ, 0x1f, RZ ;  /* 0x0000001fff037819 */ /* 0x006fe200000006ff */
[----:B------:R-:W-:Y:S01]  /*3f20*/  UIADD3 UR4, UPT, UPT, UR17, 0xf0, URZ ;  /* 0x000000f011047890 */ /* 0x000fe2000fffe0ff */
[----:B------:R-:W-:Y:S02]  /*3f30*/  PLOP3.LUT P0, PT, PT, PT, UP0, 0x80, 0x8 ;  /* 0x000000000008781c */ /* 0x000fe40003f0f008 */
[----:B------:R-:W1:Y:S02]  /*3f40*/  SYNCS.PHASECHK.TRANS64.TRYWAIT P1, [UR17+0xf0], R3 ;  /* 0x0000f003ff0075a7 */ /* 0x000e640008021111 */
[----:B-1----:R-:W-:Y:S09]  /*3f50*/  @!P1 BRA `(.L_x_79) ;  /* 0x0000008000dc9947 */ /* 0x002ff20003800000 */
.L_x_169:
[----:B------:R-:W-:Y:S01]  /*3f60*/  @!UP0 UPRMT UR4, UR34, 0x654, UR4 ;  /* 0x0000065422048896 */ /* 0x000fe20008000004 */
[----:B------:R-:W-:Y:S01]  /*3f70*/  UMOV UR5, 0xffff ;  /* 0x0000ffff00057882 */ /* 0x000fe20000000000 */
[----:B------:R-:W-:-:S07]  /*3f80*/  UMOV UR6, 0x1 ;  /* 0x0000000100067882 */ /* 0x000fce0000000000 */
[----:B------:R-:W-:Y:S01]  /*3f90*/  @!P0 SYNCS.ARRIVE.TRANS64.RED.A1T0 RZ, [UR4], RZ ;  /* 0x000000ffffff89a7 */ /* 0x000fe20008100404 */
[----:B------:R-:W-:Y:S01]  /*3fa0*/  NOP ;  /* 0x0000000000007918 */ /* 0x000fe20000000000 */
[----:B-1----:R-:W1:Y:S01]  /*3fb0*/  LDS R0, [UR8+0x14] ;  /* 0x00001408ff007984 */ /* 0x002e620008000800 */
[----:B------:R-:W-:-:S04]  /*3fc0*/  ULOP3.LUT UR4, UR32, 0xffff, URZ, 0xc0, !UPT ;  /* 0x0000ffff20047892 */ /* 0x000fc8000f8ec0ff */
[----:B------:R-:W-:-:S04]  /*3fd0*/  USHF.R.U32.HI UR4, URZ, 0x5, UR4 ;  /* 0x00000005ff047899 */ /* 0x000fc80008011604 */
[----:B------:R-:W-:Y:S02]  /*3fe0*/  USHF.L.U32 UR5, UR5, UR4, URZ ;  /* 0x0000000405057299 */ /* 0x000fe400080006ff */
[----:B------:R-:W-:-:S04]  /*3ff0*/  USHF.L.U32 UR4, UR6, UR4, URZ ;  /* 0x0000000406047299 */ /* 0x000fc800080006ff */
[----:B-1----:R-:W-:-:S04]  /*4000*/  LOP3.LUT R0, R0, UR5, RZ, 0xc0, !PT ;  /* 0x0000000500007c12 */ /* 0x002fc8000f8ec0ff */
[----:B------:R-:W-:-:S13]  /*4010*/  ISETP.NE.AND P0, PT, R0, UR5, PT ;  /* 0x0000000500007c0c */ /* 0x000fda000bf05270 */
[----:B------:R-:W-:Y:S05]  /*4020*/  @P0 BRA `(.L_x_80) ;  /* 0x0000000000580947 */ /* 0x000fea0003800000 */
[----:B------:R-:W1:Y:S02]  /*4030*/  LDS R0, [UR8+0x18] ;  /* 0x00001808ff007984 */ /* 0x000e640008000800 */
[----:B-1----:R-:W-:-:S04]  /*4040*/  LOP3.LUT R0, R0, UR4, RZ, 0xc0, !PT ;  /* 0x0000000400007c12 */ /* 0x002fc8000f8ec0ff */
[----:B------:R-:W-:-:S13]  /*4050*/  ISETP.NE.AND P0, PT, R0, UR4, PT ;  /* 0x0000000400007c0c */ /* 0x000fda000bf05270 */
[----:B------:R-:W-:Y:S05]  /*4060*/  @P0 BRA `(.L_x_81) ;  /* 0x00000000003c0947 */ /* 0x000fea0003800000 */
[----:B------:R-:W1:Y:S01]  /*4070*/  S2R R2, SR_LANEID ;  /* 0x0000000000027919 */ /* 0x000e620000000000 */
[----:B------:R-:W-:Y:S01]  /*4080*/  ULOP3.LUT UR5, URZ, UR5, URZ, 0x33, !UPT ;  /* 0x00000005ff057292 */ /* 0x000fe2000f8e33ff */
[----:B------:R-:W-:Y:S01]  /*4090*/  LOP3.LUT R4, RZ, UR4, RZ, 0x33, !PT ;  /* 0x00000004ff047c12 */ /* 0x000fe2000f8e33ff */
[----:B------:R-:W-:Y:S02]  /*40a0*/  VOTEU.ANY UR4, UPT, PT ;  /* 0x0000000000047886 */ /* 0x000fe400038e0100 */
[----:B------:R-:W-:Y:S01]  /*40b0*/  UFLO.U32 UR4, UR4 ;  /* 0x00000004000472bd */ /* 0x000fe200080e0000 */
[----:B------:R-:W2:Y:S01]  /*40c0*/  REDUX UR6, R4 ;  /* 0x00000000040673c4 */ /* 0x000ea20000000000 */
[----:B------:R-:W-:-:S06]  /*40d0*/  IMAD.U32 R0, RZ, RZ, UR5 ;  /* 0x00000005ff007e24 */ /* 0x000fcc000f8e00ff */
[----:B------:R4:W-:Y:S01]  /*40e0*/  UTCATOMSWS.AND URZ, UR5 ;  /* 0x0000000500ff79e3 */ /* 0x0009e20008000000 */
[----:B------:R-:W3:Y:S01]  /*40f0*/  REDUX UR7, R0 ;  /* 0x00000000000773c4 */ /* 0x000ee20000000000 */
[----:B-1----:R-:W-:Y:S01]  /*4100*/  ISETP.EQ.U32.AND P0, PT, R2, UR4, PT ;  /* 0x0000000402007c0c */ /* 0x002fe2000bf02070 */
[----:B--2---:R-:W-:Y:S01]  /*4110*/  IMAD.U32 R2, RZ, RZ, UR6 ;  /* 0x00000006ff027e24 */ /* 0x004fe2000f8e00ff */
[----:B---3--:R-:W-:-:S11]  /*4120*/  MOV R3, UR7 ;  /* 0x0000000700037c02 */ /* 0x008fd60008000f00 */
[----:B------:R4:W-:Y:S04]  /*4130*/  @P0 ATOMS.AND RZ, [UR8+0x14], R3 ;  /* 0x00001403ffff098c */ /* 0x0009e8000a800008 */
[----:B------:R4:W-:Y:S01]  /*4140*/  @P0 ATOMS.AND RZ, [UR8+0x18], R2 ;  /* 0x00001802ffff098c */ /* 0x0009e2000a800008 */
[----:B------:R-:W-:Y:S05]  /*4150*/  BRA `(.L_x_82) ;  /* 0x0000000000147947 */ /* 0x000fea0003800000 */
.L_x_81:
[----:B------:R-:W-:Y:S02]  /*4160*/  MOV R2, 0x4180 ;  /* 0x0000418000027802 */ /* 0x000fe40000000f00 */
[----:B---3-5:R-:W-:Y:S05]  /*4170*/  CALL.REL.NOINC `($__internal_0_$__cuda_sm10x_tcgen05_guardrail_trap_col_being_dealloced_not_returned_by_alloc) ;  /* 0x0000008400b87944 */ /* 0x028fea0003c00000 */
[----:B------:R-:W-:Y:S05]  /*4180*/  BRA `(.L_x_82) ;  /* 0x0000000000087947 */ /* 0x000fea0003800000 */
.L_x_80:
[----:B------:R-:W-:Y:S02]  /*4190*/  MOV R2, 0x41b0 ;  /* 0x000041b000027802 */ /* 0x000fe40000000f00 */
[----:B---3-5:R-:W-:Y:S05]  /*41a0*/  CALL.REL.NOINC `($__internal_2_$__cuda_sm10x_tcgen05_guardrail_trap_unallocated_columns_being_dealloced) ;  /* 0x0000008400c47944 */ /* 0x028fea0003c00000 */
.L_x_82:
[----:B------:R-:W-:Y:S01]  /*41b0*/  NOP ;  /* 0x0000000000007918 */ /* 0x000fe20000000000 */
[----:B----4-:R-:W-:Y:S05]  /*41c0*/  EXIT ;  /* 0x000000000000794d */ /* 0x010fea0003800000 */
.L_x_55:
[----:B------:R-:W-:-:S09]  /*41d0*/  UISETP.NE.OR UP0, UPT, UR17, 0x3, !UP3 ;  /* 0x000000031100788c */ /* 0x000fd2000df05670 */
[----:B------:R-:W-:Y:S05]  /*41e0*/  BRA.U UP0, `(.L_x_83) ;  /* 0x0000001100587547 */ /* 0x000fea000b800000 */
[----:B------:R-:W1:Y:S01]  /*41f0*/  LDCU UR31, c[0x0][0x370] ;  /* 0x00006e00ff1f77ac */ /* 0x000e620008000800 */
[----:B------:R-:W2:Y:S01]  /*4200*/  LDC.64 R16, c[0x0][0x348] ;  /* 0x0000d200ff107b82 */ /* 0x000ea20000000a00 */
[----:B------:R-:W-:Y:S02]  /*4210*/  HFMA2 R13, -RZ, RZ, 0, 0 ;  /* 0x00000000ff0d7431 */ /* 0x000fe400000001ff */
[----:B------:R-:W-:Y:S01]  /*4220*/  IMAD.MOV.U32 R15, RZ, RZ, 0x1 ;  /* 0x00000001ff0f7424 */ /* 0x000fe200078e00ff */
[----:B------:R-:W1:Y:S01]  /*4230*/  LDCU.128 UR48, c[0x0][0xb10] ;  /* 0x00016200ff3077ac */ /* 0x000e620008000c00 */
[----:B------:R-:W-:Y:S01]  /*4240*/  IMAD.MOV.U32 R14, RZ, RZ, RZ ;  /* 0x000000ffff0e7224 */ /* 0x000fe200078e00ff */
[----:B------:R-:W-:Y:S01]  /*4250*/  MOV R7, 0x2000 ;  /* 0x0000200000077802 */ /* 0x000fe20000000f00 */
[----:B------:R-:W3:Y:S01]  /*4260*/  LDCU UR30, c[0x0][0x374] ;  /* 0x00006e80ff1e77ac */ /* 0x000ee20008000800 */
[----:B------:R-:W4:Y:S01]  /*4270*/  LDC.64 R2, c[0x0][0x888] ;  /* 0x00022200ff027b82 */ /* 0x000f220000000a00 */
[----:B------:R-:W3:Y:S01]  /*4280*/  LDCU UR15, c[0x0][0xb0c] ;  /* 0x00016180ff0f77ac */ /* 0x000ee20008000800 */
[----:B------:R-:W2:Y:S06]  /*4290*/  LDCU UR40, c[0x0][0xb20] ;  /* 0x00016400ff2877ac */ /* 0x000eac0008000800 */
[----:B------:R-:W4:Y:S01]  /*42a0*/  LDC.64 R4, c[0x0][0x890] ;  /* 0x00022400ff047b82 */ /* 0x000f220000000a00 */
[----:B------:R-:W2:Y:S01]  /*42b0*/  LDCU UR4, c[0x0][0xb30] ;  /* 0x00016600ff0477ac */ /* 0x000ea20008000800 */
[----:B------:R-:W-:Y:S01]  /*42c0*/  UMOV UR21, 0x400 ;  /* 0x0000040000157882 */ /* 0x000fe20000000000 */
[----:B-1----:R-:W-:-:S02]  /*42d0*/  UIMAD.WIDE.U32 UR6, UR31, UR48, URZ ;  /* 0x000000301f0672a5 */ /* 0x002fc4000f8e00ff */
[----:B---3--:R-:W-:Y:S02]  /*42e0*/  UIMAD.WIDE.U32 UR8, UR30, UR51, URZ ;  /* 0x000000331e0872a5 */ /* 0x008fe4000f8e00ff */
[----:B------:R-:W-:Y:S02]  /*42f0*/  ULEA UR21, UR45, UR21, 0x18 ;  /* 0x000000152d157291 */ /* 0x000fe4000f8ec0ff */
[----:B------:R-:W-:Y:S02]  /*4300*/  UPLOP3.LUT UP3, UPT, UPT, UPT, UPT, 0x40, 0x4 ;  /* 0x000000000004789c */ /* 0x000fe40003f6e870 */
[----:B------:R-:W-:Y:S01]  /*4310*/  UIADD3 UR37, UPT, UPT, UR21, 0x58, URZ ;  /* 0x0000005815257890 */ /* 0x000fe2000fffe0ff */
[----:B------:R-:W-:Y:S01]  /*4320*/  UMOV UR6, UR7 ;  /* 0x0000000700067c82 */ /* 0x000fe20008000000 */
[----:B------:R-:W-:Y:S01]  /*4330*/  UMOV UR38, UR9 ;  /* 0x0000000900267c82 */ /* 0x000fe20008000000 */
[----:B------:R-:W-:Y:S02]  /*4340*/  UISETP.GE.AND UP0, UPT, UR42, 0x1, UPT ;  /* 0x000000012a00788c */ /* 0x000fe4000bf06270 */
[----:B------:R-:W-:Y:S01]  /*4350*/  UISETP.NE.AND UP4, UPT, UR42, 0x1, UPT ;  /* 0x000000012a00788c */ /* 0x000fe2000bf85270 */
[----:B------:R-:W1:Y:S01]  /*4360*/  LDCU.64 UR22, c[0x0][0xb28] ;  /* 0x00016500ff1677ac */ /* 0x000e620008000a00 */
[----:B------:R-:W-:-:S02]  /*4370*/  UISETP.NE.AND UP6, UPT, UR15, 0x1, UPT ;  /* 0x000000010f00788c */ /* 0x000fc4000bfc5270 */
[----:B------:R-:W-:Y:S02]  /*4380*/  UISETP.NE.AND UP5, UPT, UR50, 0x1, UPT ;  /* 0x000000013200788c */ /* 0x000fe4000bfa5270 */
[----:B------:R-:W-:Y:S02]  /*4390*/  UIADD3 UR33, UPT, UPT, UR21, 0x40, URZ ;  /* 0x0000004015217890 */ /* 0x000fe4000fffe0ff */
[----:B------:R-:W-:Y:S02]  /*43a0*/  UIADD3 UR25, UPT, UPT, UR21, 0x48, URZ ;  /* 0x0000004815197890 */ /* 0x000fe4000fffe0ff */
[----:B------:R-:W-:Y:S02]  /*43b0*/  UIADD3 UR17, UPT, UPT, UR21, 0x50, URZ ;  /* 0x0000005015117890 */ /* 0x000fe4000fffe0ff */
[----:B------:R-:W-:Y:S02]  /*43c0*/  UPRMT UR37, UR45, 0x654, UR37 ;  /* 0x000006542d257896 */ /* 0x000fe40008000025 */
[----:B------:R-:W-:-:S02]  /*43d0*/  USHF.R.U32.HI UR39, URZ, UR49, UR6 ;  /* 0x00000031ff277299 */ /* 0x000fc40008011606 */
[----:B--2---:R-:W-:Y:S02]  /*43e0*/  USHF.R.U32.HI UR38, URZ, UR40, UR38 ;  /* 0x00000028ff267299 */ /* 0x004fe40008011626 */
[----:B------:R-:W-:-:S11]  /*43f0*/  UISETP.NE.AND UP2, UPT, UR4, 0x1, UPT ;  /* 0x000000010400788c */ /* 0x000fd6000bf45270 */
.L_x_94:
[C---:B------:R-:W-:Y:S02]  /*4400*/  LEA R12, R14.reuse, UR21, 0x3 ;  /* 0x000000150e0c7c11 */ /* 0x040fe4000f8e18ff */
[----:B------:R-:W-:Y:S02]  /*4410*/  SHF.L.U32 R9, R13, 0x1f, RZ ;  /* 0x0000001f0d097819 */ /* 0x000fe400000006ff */
[----:B------:R-:W-:Y:S02]  /*4420*/  LEA R10, R14, UR21, 0x4 ;  /* 0x000000150e0a7c11 */ /* 0x000fe4000f8e20ff */
[----:B--2---:R-:W2:Y:S02]  /*4430*/  SYNCS.PHASECHK.TRANS64.TRYWAIT P0, [R12+URZ+0x90], R9 ;  /* 0x000090090c0075a7 */ /* 0x004ea400080011ff */
[----:B--2---:R-:W-:Y:S05]  /*4440*/  @!P0 BRA `(.L_x_84) ;  /* 0x0000007c00b88947 */ /* 0x004fea0003800000 */
.L_x_170:
[----:B--2---:R-:W2:Y:S01]  /*4450*/  LDS.128 R8, [R10+0x100] ;  /* 0x000100000a087984 */ /* 0x004ea20000000c00 */
[----:B------:R-:W-:Y:S01]  /*4460*/  UISETP.GE.AND UP0, UPT, UR42, 0x1, UPT ;  /* 0x000000012a00788c */ /* 0x000fe2000bf06270 */
[----:B------:R-:W-:Y:S01]  /*4470*/  @!PT LDS RZ, [RZ] ;  /* 0x00000000fffff984 */ /* 0x000fe20000000800 */
[----:B------:R-:W-:Y:S01]  /*4480*/  @!PT LDS RZ, [RZ] ;  /* 0x00000000fffff984 */ /* 0x000fe20000000800 */
[----:B------:R-:W-:Y:S01]  /*4490*/  @!PT LDS RZ, [RZ] ;  /* 0x00000000fffff984 */ /* 0x000fe20000000800 */
[----:B------:R-:W-:Y:S01]  /*44a0*/  @!PT LDS RZ, [RZ] ;  /* 0x00000000fffff984 */ /* 0x000fe20000000800 */
[----:B------:R3:W-:Y:S06]  /*44b0*/  MEMBAR.ALL.CTA ;  /* 0x0000000000007992 */ /* 0x0007ec0000008000 */
[----:B---3--:R-:W3:Y:S01]  /*44c0*/  FENCE.VIEW.ASYNC.S ;  /* 0x00000000000073c6 */ /* 0x008ee20000000000 */
[----:B--2---:R-:W-:Y:S11]  /*44d0*/  LOP3.LUT P0, RZ, R10, 0x1, RZ, 0xc0, !PT ;  /* 0x000000010aff7812 */ /* 0x004ff6000780c0ff */
[----:B------:R-:W-:Y:S02]  /*44e0*/  @!UPT UIADD3 URZ, UPT, UPT, URZ, URZ, URZ ;  /* 0x000000fffffff290 */ /* 0x000fe4000fffe0ff */
[----:B---3--:R-:W-:Y:S01]  /*44f0*/  VOTEU.ANY UP1, P0 ;  /* 0x0000000000ff7886 */ /* 0x008fe20000020100 */
[----:B------:R-:W-:Y:S11]  /*4500*/  PLOP3.LUT P0, PT, PT, PT, UP1, 0x80, 0x8 ;  /* 0x000000000008781c */ /* 0x000ff60003f0f018 */
[----:B------:R-:W-:Y:S02]  /*4510*/  @!UPT UIADD3 URZ, UPT, UPT, URZ, URZ, URZ ;  /* 0x000000fffffff290 */ /* 0x000fe4000fffe0ff */
[----:B------:R-:W-:Y:S02]  /*4520*/  @P0 SHF.R.U32.HI R0, RZ, 0x10, R9 ;  /* 0x00000010ff000819 */ /* 0x000fe40000011609 */
[----:B------:R-:W-:Y:S02]  /*4530*/  @P0 MOV R6, R8 ;  /* 0x0000000800060202 */ /* 0x000fe40000000f00 */
[----:B------:R-:W-:Y:S01]  /*4540*/  @P0 R2UR UR4, R0 ;  /* 0x00000000000402ca */ /* 0x000fe200000e0000 */
[----:B------:R-:W-:Y:S01]  /*4550*/  VIADD R0, R12, 0xa0 ;  /* 0x000000a00c007836 */ /* 0x000fe20000000000 */
[----:B------:R-:W-:Y:S02]  /*4560*/  @P0 LOP3.LUT R8, R9, 0xffff, RZ, 0xc0, !PT ;  /* 0x0000ffff09080812 */ /* 0x000fe400078ec0ff */
[----:B------:R-:W-:Y:S02]  /*4570*/  @P0 R2UR UR6, R6 ;  /* 0x00000000060602ca */ /* 0x000fe400000e0000 */
[----:B------:R-:W-:Y:S02]  /*4580*/  PRMT R0, RZ, 0x654, R0 ;  /* 0x00000654ff007816 */ /* 0x000fe40000000000 */
[----:B------:R-:W-:Y:S02]  /*4590*/  @P0 R2UR UR5, R8 ;  /* 0x00000000080502ca */ /* 0x000fe400000e0000 */
[----:B------:R2:W-:Y:S03]  /*45a0*/  SYNCS.ARRIVE.TRANS64.RED.A1T0 RZ, [R0+URZ], RZ ;  /* 0x000000ff00ff79a7 */ /* 0x0005e600081004ff */
[----:B------:R-:W-:Y:S04]  /*45b0*/  @UP1 UMOV UR29, UR4 ;  /* 0x00000004001d1c82 */ /* 0x000fe80008000000 */
[----:B------:R-:W-:Y:S04]  /*45c0*/  @UP1 UMOV UR14, UR6 ;  /* 0x00000006000e1c82 */ /* 0x000fe80008000000 */
[----:B------:R-:W-:Y:S01]  /*45d0*/  @UP1 UMOV UR13, UR5 ;  /* 0x00000005000d1c82 */ /* 0x000fe20008000000 */
[----:B------:R-:W-:Y:S05]  /*45e0*/  BRA.U !UP0, `(.L_x_85) ;  /* 0x0000000108a47547 */ /* 0x000fea000b800000 */
[----:B------:R-:W-:Y:S02]  /*45f0*/  UIMAD.WIDE.U32 UR18, UR13, UR51, URZ ;  /* 0x000000330d1272a5 */ /* 0x000fe4000f8e00ff */
[----:B------:R-:W-:Y:S02]  /*4600*/  UIMAD.WIDE.U32 UR26, UR14, UR48, URZ ;  /* 0x000000300e1a72a5 */ /* 0x000fe4000f8e00ff */
[----:B------:R-:W-:Y:S02]  /*4610*/  USEL UR4, UR30, UR38, !UP5 ;  /* 0x000000261e047287 */ /* 0x000fe4000e800000 */
[----:B------:R-:W-:Y:S02]  /*4620*/  USEL UR7, UR31, UR39, !UP6 ;  /* 0x000000271f077287 */ /* 0x000fe4000f000000 */
[----:B-1----:R-:W-:Y:S02]  /*4630*/  UIMAD.WIDE.U32 UR8, UR4, UR22, URZ ;  /* 0x00000016040872a5 */ /* 0x002fe4000f8e00ff */
[----:B------:R-:W-:Y:S01]  /*4640*/  UIMAD.WIDE.U32 UR10, UR7, UR22, URZ ;  /* 0x00000016070a72a5 */ /* 0x000fe2000f8e00ff */
[----:B------:R-:W-:Y:S02]  /*4650*/  UMOV UR5, UR19 ;  /* 0x0000001300057c82 */ /* 0x000fe40008000000 */
[----:B------:R-:W-:Y:S03]  /*4660*/  USHF.R.U32.HI UR6, URZ, UR40, UR5 ;  /* 0x00000028ff067299 */ /* 0x000fe60008011605 */
[----:B------:R-:W-:Y:S01]  /*4670*/  UMOV UR5, UR27 ;  /* 0x0000001b00057c82 */ /* 0x000fe20008000000 */
[----:B------:R-:W-:Y:S02]  /*4680*/  USEL UR6, UR13, UR6, !UP5 ;  /* 0x000000060d067287 */ /* 0x000fe4000e800000 */
[----:B------:R-:W-:Y:S03]  /*4690*/  USHF.R.U32.HI UR12, URZ, UR49, UR5 ;  /* 0x00000031ff0c7299 */ /* 0x000fe60008011605 */
[----:B------:R-:W-:Y:S02]  /*46a0*/  UMOV UR5, UR9 ;  /* 0x0000000900057c82 */ /* 0x000fe40008000000 */
[----:B------:R-:W-:Y:S03]  /*46b0*/  @UP4 USHF.R.U32.HI UR4, URZ, UR23, UR5 ;  /* 0x00000017ff044299 */ /* 0x000fe60008011605 */
[----:B------:R-:W-:Y:S01]  /*46c0*/  UMOV UR5, UR11 ;  /* 0x0000000b00057c82 */ /* 0x000fe20008000000 */
[----:B------:R-:W-:Y:S02]  /*46d0*/  UIMAD UR4, UR42, UR4, URZ ;  /* 0x000000042a0472a4 */ /* 0x000fe4000f8e02ff */
[----:B------:R-:W-:Y:S02]  /*46e0*/  @UP4 USHF.R.U32.HI UR7, URZ, UR23, UR5 ;  /* 0x00000017ff074299 */ /* 0x000fe40008011605 */
[----:B------:R-:W-:Y:S02]  /*46f0*/  UIMAD.WIDE.U32 UR10, UR6, UR22, URZ ;  /* 0x00000016060a72a5 */ /* 0x000fe4000f8e00ff */
[----:B------:R-:W-:Y:S02]  /*4700*/  USEL UR5, UR14, UR12, !UP6 ;  /* 0x0000000c0e057287 */ /* 0x000fe4000f000000 */
[----:B------:R-:W-:Y:S02]  /*4710*/  UIMAD UR8, UR42, UR7, URZ ;  /* 0x000000072a0872a4 */ /* 0x000fe4000f8e02ff */
[----:B------:R-:W-:Y:S03]  /*4720*/  UISETP.GE.AND UP0, UPT, UR6, UR4, UPT ;  /* 0x000000040600728c */ /* 0x000fe6000bf06270 */
[----:B------:R-:W-:Y:S01]  /*4730*/  UMOV UR4, UR11 ;  /* 0x0000000b00047c82 */ /* 0x000fe20008000000 */
[----:B------:R-:W-:Y:S02]  /*4740*/  UISETP.GE.OR UP0, UPT, UR5, UR8, UP0 ;  /* 0x000000080500728c */ /* 0x000fe40008706670 */
[----:B------:R-:W-:Y:S02]  /*4750*/  USHF.R.U32.HI UR4, URZ, UR23, UR4 ;  /* 0x00000017ff047299 */ /* 0x000fe40008011604 */
[----:B------:R-:W-:Y:S02]  /*4760*/  UIMAD.WIDE.U32 UR8, UR5, UR22, URZ ;  /* 0x00000016050872a5 */ /* 0x000fe4000f8e00ff */
[----:B------:R-:W-:Y:S04]  /*4770*/  USEL UR10, UR6, UR4, !UP4 ;  /* 0x00000004060a7287 */ /* 0x000fe8000e000000 */
[----:B------:R-:W-:Y:S01]  /*4780*/  UIADD3 UR11, UPT, UPT, -UR10, URZ, URZ ;  /* 0x000000ff0a0b7290 */ /* 0x000fe2000fffe1ff */
[----:B------:R-:W-:Y:S02]  /*4790*/  @!UP0 UMOV UR4, UR9 ;  /* 0x0000000900048c82 */ /* 0x000fe40008000000 */
[----:B------:R-:W-:Y:S02]  /*47a0*/  @!UP0 USHF.R.U32.HI UR4, URZ, UR23, UR4 ;  /* 0x00000017ff048299 */ /* 0x000fe40008011604 */
[----:B------:R-:W-:Y:S02]  /*47b0*/  UIMAD UR8, UR42, UR11, UR6 ;  /* 0x0000000b2a0872a4 */ /* 0x000fe4000f8e0206 */
[----:B------:R-:W-:Y:S04]  /*47c0*/  @!UP0 USEL UR4, UR5, UR4, !UP4 ;  /* 0x0000000405048287 */ /* 0x000fe8000e000000 */
[----:B------:R-:W-:Y:S02]  /*47d0*/  @!UP0 UIMAD UR8, UR7, UR8, UR4 ;  /* 0x00000008070882a4 */ /* 0x000fe4000f8e0204 */
[----:B------:R-:W-:Y:S02]  /*47e0*/  @!UP0 UIADD3 UR9, UPT, UPT, UR10, -UR4, URZ ;  /* 0x800000040a098290 */ /* 0x000fe4000fffe0ff */
[----:B------:R-:W-:Y:S02]  /*47f0*/  UIADD3 UR4, UPT, UPT, -UR5, URZ, URZ ;  /* 0x000000ff05047290 */ /* 0x000fe4000fffe1ff */
[----:B------:R-:W-:Y:S02]  /*4800*/  UIADD3 UR7, UPT, UPT, -UR6, URZ, URZ ;  /* 0x000000ff06077290 */ /* 0x000fe4000fffe1ff */
[----:B------:R-:W-:Y:S02]  /*4810*/  @!UP0 UIMAD UR6, UR9, UR42, UR5 ;  /* 0x0000002a090682a4 */ /* 0x000fe4000f8e0205 */
[----:B------:R-:W-:Y:S02]  /*4820*/  UIMAD UR14, UR15, UR4, UR14 ;  /* 0x000000040f0e72a4 */ /* 0x000fe4000f8e020e */
[----:B------:R-:W-:Y:S01]  /*4830*/  UIMAD UR13, UR50, UR7, UR13 ;  /* 0x00000007320d72a4 */ /* 0x000fe2000f8e020d */
[----:B------:R-:W-:Y:S02]  /*4840*/  @!UP0 UMOV UR5, UR8 ;  /* 0x0000000800058c82 */ /* 0x000fe40008000000 */
[----:B------:R-:W-:Y:S02]  /*4850*/  UIMAD UR14, UR5, UR15, UR14 ;  /* 0x0000000f050e72a4 */ /* 0x000fe4000f8e020e */
[----:B------:R-:W-:Y:S11]  /*4860*/  UIMAD UR13, UR6, UR50, UR13 ;  /* 0x00000032060d72a4 */ /* 0x000ff6000f8e020d */
[----:B------:R-:W-:Y:S01]  /*4870*/  @!UPT UIADD3 URZ, UPT, UPT, URZ, URZ, URZ ;  /* 0x000000fffffff290 */ /* 0x000fe2000fffe0ff */
.L_x_85:
[----:B------:R-:W3:Y:S01]  /*4880*/  @!UP2 LDCU.128 UR8, c[0x0][0xb10] ;  /* 0x00016200ff08a7ac */ /* 0x000ee20008000c00 */
[C---:B----4-:R-:W-:Y:S02]  /*4890*/  ISETP.NE.U32.AND P1, PT, R4.reuse, RZ, PT ;  /* 0x000000ff0400720c */ /* 0x050fe40003f25070 */
[----:B------:R-:W-:Y:S02]  /*48a0*/  ISETP.NE.U32.AND P0, PT, R4, RZ, PT ;  /* 0x000000ff0400720c */ /* 0x000fe40003f05070 */
[C---:B------:R-:W-:Y:S02]  /*48b0*/  ISETP.NE.AND.EX P1, PT, R5.reuse, RZ, PT, P1 ;  /* 0x000000ff0500720c */ /* 0x040fe40003f25310 */
[----:B------:R-:W-:Y:S01]  /*48c0*/  ISETP.NE.AND.EX P0, PT, R5, RZ, PT, P0 ;  /* 0x000000ff0500720c */ /* 0x000fe20003f05300 */
[----:B------:R-:W4:Y:S01]  /*48d0*/  @!UP2 LDCU UR5, c[0x0][0xb0c] ;  /* 0x00016180ff05a7ac */ /* 0x000f220008000800 */
[----:B------:R-:W-:Y:S01]  /*48e0*/  SHF.L.U32 R9, R15, 0x1f, RZ ;  /* 0x0000001f0f097819 */ /* 0x000fe200000006ff */
[----:B------:R-:W-:Y:S02]  /*48f0*/  USHF.L.U32 UR35, UR16, 0x7, URZ ;  /* 0x0000000710237899 */ /* 0x000fe400080006ff */
[----:B------:R-:W-:Y:S02]  /*4900*/  USHF.L.U32 UR34, UR20, 0x8, URZ ;  /* 0x0000000814227899 */ /* 0x000fe400080006ff */
[----:B---3--:R-:W-:Y:S07]  /*4910*/  UIMAD.WIDE.U32 UR6, UR14, UR8, URZ ;  /* 0x000000080e0672a5 */ /* 0x008fee000f8e00ff */
[----:B------:R-:W-:Y:S01]  /*4920*/  @!UP2 UMOV UR4, UR7 ;  /* 0x000000070004ac82 */ /* 0x000fe20008000000 */
[----:B----4-:R-:W-:Y:S02]  /*4930*/  @!UP2 UISETP.NE.AND UP0, UPT, UR5, 0x1, UPT ;  /* 0x000000010500a88c */ /* 0x010fe4000bf05270 */
[----:B------:R-:W-:Y:S02]  /*4940*/  @!UP2 USHF.R.U32.HI UR4, URZ, UR9, UR4 ;  /* 0x00000009ff04a299 */ /* 0x000fe40008011604 */
[----:B------:R-:W-:Y:S02]  /*4950*/  UIMAD.WIDE.U32 UR6, UR13, UR11, URZ ;  /* 0x0000000b0d0672a5 */ /* 0x000fe4000f8e00ff */
[----:B------:R-:W-:Y:S02]  /*4960*/  @!UP2 USEL UR8, UR14, UR4, !UP0 ;  /* 0x000000040e08a287 */ /* 0x000fe4000c000000 */
[----:B------:R-:W-:Y:S03]  /*4970*/  @!UP2 UISETP.NE.AND UP0, UPT, UR10, 0x1, UPT ;  /* 0x000000010a00a88c */ /* 0x000fe6000bf05270 */
[----:B------:R-:W-:Y:S02]  /*4980*/  @!UP2 UMOV UR6, UR7 ;  /* 0x000000070006ac82 */ /* 0x000fe40008000000 */
[----:B------:R-:W3:Y:S02]  /*4990*/  @!UP2 LDCU UR4, c[0x0][0xb20] ;  /* 0x00016400ff04a7ac */ /* 0x000ee40008000800 */
[----:B---3--:R-:W-:Y:S04]  /*49a0*/  @!UP2 USHF.R.U32.HI UR6, URZ, UR4, UR6 ;  /* 0x00000004ff06a299 */ /* 0x008fe80008011606 */
[----:B------:R-:W-:Y:S04]  /*49b0*/  @!UP2 USEL UR6, UR13, UR6, !UP0 ;  /* 0x000000060d06a287 */ /* 0x000fe8000c000000 */
[----:B------:R-:W-:Y:S02]  /*49c0*/  @!UP2 UIADD3 UR4, UPT, UPT, -UR8, UR6, URZ ;  /* 0x000000060804a290 */ /* 0x000fe4000fffe1ff */
[----:B------:R-:W-:Y:S02]  /*49d0*/  @!UP2 UIADD3 UR6, UPT, UPT, UR8, -UR6, URZ ;  /* 0x800000060806a290 */ /* 0x000fe4000fffe0ff */
[----:B------:R-:W-:Y:S02]  /*49e0*/  @!UP2 UIMAD UR14, UR4, UR5, UR14 ;  /* 0x00000005040ea2a4 */ /* 0x000fe4000f8e020e */
[----:B------:R-:W-:Y:S01]  /*49f0*/  @!UP2 UIMAD UR13, UR6, UR10, UR13 ;  /* 0x0000000a060da2a4 */ /* 0x000fe2000f8e020d */
[----:B------:R-:W-:Y:S11]  /*4a00*/  BRA.U UP3, `(.L_x_86) ;  /* 0x0000000103107547 */ /* 0x000ff6000b800000 */
[----:B--2---:R-:W-:Y:S04]  /*4a10*/  MOV R0, UR41 ;  /* 0x0000002900007c02 */ /* 0x004fe80008000f00 */
[----:B------:R-:W-:Y:S04]  /*4a20*/  SHF.L.U32 R11, R0, 0x1f, RZ ;  /* 0x0000001f000b7819 */ /* 0x000fe800000006ff */
[----:B------:R-:W2:Y:S02]  /*4a30*/  SYNCS.PHASECHK.TRANS64.TRYWAIT P2, [UR21+0x88], R11 ;  /* 0x0000880bff0075a7 */ /* 0x000ea40008041115 */
[----:B--2---:R-:W-:Y:S05]  /*4a40*/  @!P2 BRA `(.L_x_87) ;  /* 0x00000078004ca947 */ /* 0x004fea0003800000 */
.L_x_86:
[----:B------:R-:W-:Y:S05]  /*4a50*/  @!P1 BRA `(.L_x_88) ;  /* 0x0000000000309947 */ /* 0x000fea0003800000 */
[----:B------:R-:W-:Y:S01]  /*4a60*/  ISETP.NE.U32.AND P1, PT, R2, RZ, PT ;  /* 0x000000ff0200720c */ /* 0x000fe20003f25070 */
[----:B------:R-:W3:Y:S01]  /*4a70*/  LDCU.64 UR4, c[0x0][0x358] ;  /* 0x00006b00ff0477ac */ /* 0x000ee20008000a00 */
[----:B------:R-:W-:Y:S02]  /*4a80*/  IMAD.MOV.U32 R158, RZ, RZ, 0x1 ;  /* 0x00000001ff9e7424 */ /* 0x000fe400078e00ff */
[----:B------:R-:W-:Y:S11]  /*4a90*/  ISETP.NE.AND.EX P1, PT, R3, RZ, PT, P1 ;  /* 0x000000ff0300720c */ /* 0x000ff60003f25310 */
[----:B------:R-:W-:Y:S02]  /*4aa0*/  @!UPT UIADD3 URZ, UPT, UPT, URZ, URZ, URZ ;  /* 0x000000fffffff290 */ /* 0x000fe4000fffe0ff */
[----:B--2---:R-:W2:Y:S01]  /*4ab0*/  @P1 LDC.64 R10, c[0x0][0x888] ;  /* 0x00022200ff0a1b82 */ /* 0x004ea20000000a00 */
[----:B------:R-:W-:Y:S04]  /*4ac0*/  @P1 IMAD R0, R4, UR36, RZ ;  /* 0x0000002404001c24 */ /* 0x000fe8000f8e02ff */
[----:B--2---:R-:W-:Y:S04]  /*4ad0*/  @P1 IMAD.WIDE R10, R0, 0x4, R10 ;  /* 0x00000004000a1825 */ /* 0x004fe800078e020a */
[----:B------:R-:W-:Y:S01]  /*4ae0*/  HFMA2 R0, -RZ, RZ, 0, 5.9604644775390625e-08 ;  /* 0x00000001ff007431 */ /* 0x000fe200000001ff */
[----:B---3-5:R3:W5:Y:S04]  /*4af0*/  @P1 LDG.E R73, desc[UR4][R10.64] ;  /* 0x000000040a491981 */ /* 0x028768000c1e1900 */
[----:B------:R-:W-:Y:S01]  /*4b00*/  @!P1 PRMT R158, R0, 0x7610, R158 ;  /* 0x00007610009e9816 */ /* 0x000fe2000000009e */
[----:B---3--:R-:W4:Y:S06]  /*4b10*/  @!P1 LDC R73, c[0x0][0x880] ;  /* 0x00022000ff499b82 */ /* 0x008f2c0000000800 */
.L_x_88:
[----:B----45:R-:W-:Y:S01]  /*4b20*/  @!P0 FSETP.EQ.AND P1, PT, R73, RZ, PT ;  /* 0x000000ff4900820b */ /* 0x030fe20003f22000 */
[----:B------:R-:W-:Y:S01]  /*4b30*/  @!UPT UIADD3 URZ, UPT, UPT, URZ, URZ, URZ ;  /* 0x000000fffffff290 */ /* 0x000fe2000fffe0ff */
[----:B------:R-:W-:Y:S11]  /*4b40*/  @!P0 BRA `(.L_x_89) ;  /* 0x0000000000188947 */ /* 0x000ff60003800000 */
[----:B------:R-:W-:Y:S02]  /*4b50*/  LOP3.LUT P0, RZ, R158, 0xff, RZ, 0xc0, !PT ;  /* 0x000000ff9eff7812 */ /* 0x000fe4000780c0ff */
[----:B------:R-:W-:Y:S04]  /*4b60*/  ISETP.NE.U32.AND P1, PT, R2, RZ, PT ;  /* 0x000000ff0200720c */ /* 0x000fe80003f25070 */
[----:B------:R-:W-:Y:S04]  /*4b70*/  ISETP.NE.AND.EX P1, PT, R3, RZ, PT, P1 ;  /* 0x000000ff0300720c */ /* 0x000fe80003f25310 */
[----:B------:R-:W-:Y:S03]  /*4b80*/  PLOP3.LUT P1, PT, P1, PT, PT, 0x8, 0x80 ;  /* 0x000000000080781c */ /* 0x000fe60000f2e170 */
[----:B------:R-:W-:Y:S11]  /*4b90*/  @P0 FSETP.EQ.AND P1, PT, R73, RZ, PT ;  /* 0x000000ff4900020b */ /* 0x000ff60003f22000 */
[----:B------:R-:W-:Y:S02]  /*4ba0*/  @!UPT UIADD3 URZ, UPT, UPT, URZ, URZ, URZ ;  /* 0x000000fffffff290 */ /* 0x000fe4000fffe0ff */
.L_x_89:
[----:B------:R-:W3:Y:S01]  /*4bb0*/  SYNCS.PHASECHK.TRANS64.TRYWAIT P2, [UR21+0x60], R9 ;  /* 0x00006009ff0075a7 */ /* 0x000ee20008041115 */
[----:B------:R-:W-:Y:S04]  /*4bc0*/  ELECT P0, URZ, PT ;  /* 0x0000000000ff782f */ /* 0x000fe80003800000 */
[----:B------:R-:W-:Y:S11]  /*4bd0*/  PLOP3.LUT P1, PT, P1, P0, PT, 0xf2, 0x2f ;  /* 0x00000000002f781c */ /* 0x000ff60000f21e72 */
[----:B------:R-:W-:Y:S02]  /*4be0*/  @!UPT UIADD3 URZ, UPT, UPT, URZ, URZ, URZ ;  /* 0x000000fffffff290 */ /* 0x000fe4000fffe0ff */
[----:B------:R-:W-:Y:S05]  /*4bf0*/  @!P1 IADD3 R8, P0, PT, R16, 0x580, RZ ;  /* 0x0000058010089810 */ /* 0x000fea0007f1e0ff */
[----:B------:R-:W-:Y:S01]  /*4c00*/  @!P1 IMAD.X R6, RZ, RZ, R17, P0 ;  /* 0x000000ffff069224 */ /* 0x000fe200000e0611 */
[----:B---3--:R-:W-:Y:S07]  /*4c10*/  @!P2 BRA `(.L_x_90) ;  /* 0x0000007400f0a947 */ /* 0x008fee0003800000 */
.L_x_173:
[----:B------:R-:W-:Y:S01]  /*4c20*/  @!P1 R2UR UR5, R8 ;  /* 0x00000000080592ca */ /* 0x000fe200000e0000 */
[----:B------:R-:W-:Y:S01]  /*4c30*/  VOTEU.ALL UP0, P1 ;  /* 0x0000000000ff7886 */ /* 0x000fe20000800000 */
[----:B------:R-:W-:Y:S01]  /*4c40*/  @!P1 R2UR UR4, R6 ;  /* 0x00000000060492ca */ /* 0x000fe200000e0000 */
[----:B--2---:R-:W-:Y:S01]  /*4c50*/  @!P1 IMAD.MOV.U32 R0, RZ, RZ, 0x2000 ;  /* 0x00002000ff009424 */ /* 0x004fe200078e00ff */
[----:B------:R-:W-:Y:S01]  /*4c60*/  UMOV UR8, 0x0 ;  /* 0x0000000000087882 */ /* 0x000fe20000000000 */
[----:B------:R-:W-:Y:S01]  /*4c70*/  UMOV UR9, 0x10000000 ;  /* 0x1000000000097882 */ /* 0x000fe20000000000 */
[----:B------:R-:W-:Y:S01]  /*4c80*/  @!UP0 UIADD3 UR32, UPT, UPT, UR21, 0x200, URZ ;  /* 0x0000020015208890 */ /* 0x000fe2000fffe0ff */
[----:B------:R-:W-:Y:S01]  /*4c90*/  @!P1 IADD3 R8, P0, PT, R16, 0x580, RZ ;  /* 0x0000058010089810 */ /* 0x000fe20007f1e0ff */
[----:B------:R-:W-:Y:S01]  /*4ca0*/  VOTEU.ALL UP0, P1 ;  /* 0x0000000000ff7886 */ /* 0x000fe20000800000 */
[----:B------:R-:W-:Y:S03]  /*4cb0*/  UPRMT UR6, UR45, 0x654, UR33 ;  /* 0x000006542d067896 */ /* 0x000fe60008000021 */
[----:B------:R-:W-:Y:S02]  /*4cc0*/  @!P1 IMAD.X R6, RZ, RZ, R17, P0 ;  /* 0x000000ffff069224 */ /* 0x000fe400000e0611 */
[----:B------:R-:W-:Y:S02]  /*4cd0*/  IMAD.U32 R10, RZ, RZ, UR5 ;  /* 0x00000005ff0a7e24 */ /* 0x000fe4000f8e00ff */
[----:B------:R-:W-:Y:S03]  /*4ce0*/  IMAD.U32 R11, RZ, RZ, UR4 ;  /* 0x00000004ff0b7e24 */ /* 0x000fe6000f8e00ff */
[----:B------:R-:W-:Y:S02]  /*4cf0*/  @!P1 R2UR UR4, R10 ;  /* 0x000000000a0492ca */ /* 0x000fe400000e0000 */
[----:B------:R-:W-:Y:S11]  /*4d00*/  @!P1 R2UR UR5, R11 ;  /* 0x000000000b0592ca */ /* 0x000ff600000e0000 */
[----:B------:R-:W-:Y:S02]  /*4d10*/  @!UPT UIADD3 URZ, UPT, UPT, URZ, URZ, URZ ;  /* 0x000000fffffff290 */ /* 0x000fe4000fffe0ff */
[----:B------:R2:W-:Y:S01]  /*4d20*/  @!UP0 UTMALDG.3D [UR32], [UR4], desc[UR8] ;  /* 0x00000820040085b4 */ /* 0x0005e20008011000 */
[----:B------:R2:W-:Y:S01]  /*4d30*/  @!P1 SYNCS.ARRIVE.TRANS64.RED.A0TR RZ, [UR21+0x40], R0 ;  /* 0x00004000ffff99a7 */ /* 0x0005e20008300415 */
[----:B------:R-:W-:Y:S01]  /*4d40*/  SYNCS.ARRIVE.TRANS64.RED.A1T0 RZ, [UR6], RZ ;  /* 0x000000ffffff79a7 */ /* 0x000fe20008100406 */
[----:B------:R-:W3:Y:S02]  /*4d50*/  SYNCS.PHASECHK.TRANS64.TRYWAIT P2, [UR21+0x68], R9 ;  /* 0x00006809ff0075a7 */ /* 0x000ee40008041115 */
[----:B--23--:R-:W-:Y:S05]  /*4d60*/  @!P2 BRA `(.L_x_91) ;  /* 0x0000007400b4a947 */ /* 0x00cfea0003800000 */
.L_x_175:
        /* <DEDUP_REMOVED lines=8> */
[----:B------:R-:W-:Y:S01]  /*4df0*/  @!UP0 UIADD3 UR24, UPT, UPT, UR21, 0x2200, URZ ;  /* 0x0000220015188890 */ /* 0x000fe2000fffe0ff */
[----:B------:R-:W-:Y:S01]  /*4e00*/  VOTEU.ALL UP0, P1 ;  /* 0x0000000000ff7886 */ /* 0x000fe20000800000 */
[----:B------:R-:W-:Y:S01]  /*4e10*/  UMOV UR27, UR35 ;  /* 0x00000023001b7c82 */ /* 0x000fe20008000000 */
[----:B------:R-:W-:Y:S02]  /*4e20*/  UMOV UR28, UR36 ;  /* 0x00000024001c7c82 */ /* 0x000fe40008000000 */
[----:B------:R-:W-:Y:S01]  /*4e30*/  IMAD.U32 R10, RZ, RZ, UR5 ;  /* 0x00000005ff0a7e24 */ /* 0x000fe2000f8e00ff */
[----:B------:R-:W-:Y:S01]  /*4e40*/  UPRMT UR6, UR45, 0x654, UR25 ;  /* 0x000006542d067896 */ /* 0x000fe20008000019 */
[----:B------:R-:W-:Y:S02]  /*4e50*/  IMAD.U32 R11, RZ, RZ, UR4 ;  /* 0x00000004ff0b7e24 */ /* 0x000fe4000f8e00ff */
[----:B------:R-:W-:Y:S01]  /*4e60*/  @!P1 IMAD.X R6, RZ, RZ, R17, P0 ;  /* 0x000000ffff069224 */ /* 0x000fe200000e0611 */
        /* <DEDUP_REMOVED lines=8> */
.L_x_177:
[----:B------:R-:W-:Y:S01]  /*4ef0*/  @!P1 R2UR UR5, R8 ;  /* 0x00000000080592ca */ /* 0x000fe200000e0000 */
[----:B------:R-:W-:Y:S01]  /*4f00*/  VOTEU.ALL UP0, P1 ;  /* 0x0000000000ff7886 */ /* 0x000fe20000800000 */
[----:B------:R-:W-:Y:S01]  /*4f10*/  @!P1 R2UR UR4, R6 ;  /* 0x00000000060492ca */ /* 0x000fe200000e0000 */
[----:B--2---:R-:W-:Y:S01]  /*4f20*/  @!P1 IMAD.MOV.U32 R0, RZ, RZ, 0x2000 ;  /* 0x00002000ff009424 */ /* 0x004fe200078e00ff */
[----:B------:R-:W-:Y:S01]  /*4f30*/  UMOV UR8, 0x0 ;  /* 0x0000000000087882 */ /* 0x000fe20000000000 */
[----:B------:R-:W-:Y:S01]  /*4f40*/  UMOV UR9, 0x10000000 ;  /* 0x1000000000097882 */ /* 0x000fe20000000000 */
[----:B------:R-:W-:Y:S01]  /*4f50*/  @!UP0 UIADD3 UR18, UPT, UPT, UR34, 0x80, URZ ;  /* 0x0000008022128890 */ /* 0x000fe2000fffe0ff */
[----:B------:R-:W-:Y:S01]  /*4f60*/  VIADD R14, R14, 0x1 ;  /* 0x000000010e0e7836 */ /* 0x000fe20000000000 */
[----:B------:R-:W-:Y:S01]  /*4f70*/  @!UP0 UIADD3 UR16, UPT, UPT, UR21, 0x4200, URZ ;  /* 0x0000420015108890 */ /* 0x000fe2000fffe0ff */
[----:B------:R-:W-:Y:S01]  /*4f80*/  VOTEU.ALL UP0, P1 ;  /* 0x0000000000ff7886 */ /* 0x000fe20000800000 */
[----:B------:R-:W-:Y:S01]  /*4f90*/  UMOV UR19, UR35 ;  /* 0x0000002300137c82 */ /* 0x000fe20008000000 */
[----:B------:R-:W-:Y:S02]  /*4fa0*/  UMOV UR20, UR36 ;  /* 0x0000002400147c82 */ /* 0x000fe40008000000 */
[----:B------:R-:W-:Y:S01]  /*4fb0*/  IMAD.U32 R10, RZ, RZ, UR5 ;  /* 0x00000005ff0a7e24 */ /* 0x000fe2000f8e00ff */
[----:B------:R-:W-:Y:S01]  /*4fc0*/  UPRMT UR6, UR45, 0x654, UR17 ;  /* 0x000006542d067896 */ /* 0x000fe20008000011 */
        /* <DEDUP_REMOVED lines=9> */
.L_x_179:
[----:B------:R-:W-:Y:S01]  /*5060*/  @!P1 IADD3 R6, P0, PT, R16, 0x580, RZ ;  /* 0x0000058010069810 */ /* 0x000fe20007f1e0ff */
[----:B------:R-:W-:Y:S01]  /*5070*/  VOTEU.ALL UP0, P1 ;  /* 0x0000000000ff7886 */ /* 0x000fe20000800000 */
[----:B------:R-:W-:Y:S01]  /*5080*/  UMOV UR6, 0x0 ;  /* 0x0000000000067882 */ /* 0x000fe20000000000 */
[----:B------:R-:W-:Y:S01]  /*5090*/  UMOV UR7, 0x10000000 ;  /* 0x1000000000077882 */ /* 0x000fe20000000000 */
[----:B------:R-:W-:Y:S01]  /*50a0*/  @!P1 R2UR UR5, R6 ;  /* 0x00000000060592ca */ /* 0x000fe200000e0000 */
[----:B--2---:R-:W-:Y:S01]  /*50b0*/  @!P1 IMAD.X R0, RZ, RZ, R17, P0 ;  /* 0x000000ffff009224 */ /* 0x004fe200000e0611 */
[----:B------:R-:W-:Y:S01]  /*50c0*/  @!UP0 UIADD3 UR10, UPT, UPT, UR34, 0xc0, URZ ;  /* 0x000000c0220a8890 */ /* 0x000fe2000fffe0ff */
[----:B------:R-:W-:Y:S01]  /*50d0*/  R2UR UR18, R160 ;  /* 0x00000000a01272ca */ /* 0x000fe200000e0000 */
[----:B------:R-:W-:Y:S01]  /*50e0*/  @!UP0 UIADD3 UR8, UPT, UPT, UR21, 0x6200, URZ ;  /* 0x0000620015088890 */ /* 0x000fe2000fffe0ff */
[----:B------:R-:W-:Y:S01]  /*50f0*/  R2UR UR16, R161 ;  /* 0x00000000a11072ca */ /* 0x000fe200000e0000 */
[----:B------:R-:W-:Y:S01]  /*5100*/  @!UP0 UIADD3 UR9, UPT, UPT, UR21, 0x58, URZ ;  /* 0x0000005815098890 */ /* 0x000fe2000fffe0ff */
[----:B------:R-:W-:Y:S01]  /*5110*/  @!P1 R2UR UR4, R0 ;  /* 0x00000000000492ca */ /* 0x000fe200000e0000 */
[----:B------:R-:W-:Y:S01]  /*5120*/  VOTEU.ALL UP0, P1 ;  /* 0x0000000000ff7886 */ /* 0x000fe20000800000 */
[----:B------:R-:W-:Y:S01]  /*5130*/  UMOV UR11, UR35 ;  /* 0x00000023000b7c82 */ /* 0x000fe20008000000 */
[----:B------:R-:W-:Y:S01]  /*5140*/  UMOV UR12, UR36 ;  /* 0x00000024000c7c82 */ /* 0x000fe20008000000 */
[C---:B------:R-:W-:Y:S01]  /*5150*/  ISETP.NE.AND P0, PT, R14.reuse, 0x2, PT ;  /* 0x000000020e00780c */ /* 0x040fe20003f05270 */
[----:B------:R-:W-:Y:S01]  /*5160*/  UPLOP3.LUT UP3, UPT, UPT, UPT, UPT, 0x80, 0x8 ;  /* 0x000000000008789c */ /* 0x000fe20003f6f070 */
[----:B------:R-:W-:Y:S01]  /*5170*/  IMAD.U32 R8, RZ, RZ, UR5 ;  /* 0x00000005ff087e24 */ /* 0x000fe2000f8e00ff */
[----:B------:R-:W-:Y:S01]  /*5180*/  LOP3.LUT R15, R15, 0x1, RZ, 0x3c, !PT ;  /* 0x000000010f0f7812 */ /* 0x000fe200078e3cff */
[----:B------:R-:W-:Y:S01]  /*5190*/  UMOV UR36, UR29 ;  /* 0x0000001d00247c82 */ /* 0x000fe20008000000 */
[----:B------:R-:W-:Y:S01]  /*51a0*/  SEL R0, RZ, 0x1, P0 ;  /* 0x00000001ff007807 */ /* 0x000fe20000000000 */
[----:B------:R-:W-:Y:S01]  /*51b0*/  UIADD3 UR20, UPT, UPT, UR13, UR18, URZ ;  /* 0x000000120d147290 */ /* 0x000fe2000fffe0ff */
[----:B------:R-:W-:Y:S01]  /*51c0*/  SEL R14, R14, RZ, P0 ;  /* 0x000000ff0e0e7207 */ /* 0x000fe20000000000 */
[----:B------:R-:W-:Y:S01]  /*51d0*/  UIADD3 UR16, UPT, UPT, UR14, UR16, URZ ;  /* 0x000000100e107290 */ /* 0x000fe2000fffe0ff */
[----:B------:R-:W-:Y:S01]  /*51e0*/  IMAD.U32 R9, RZ, RZ, UR4 ;  /* 0x00000004ff097e24 */ /* 0x000fe2000f8e00ff */
[----:B------:R-:W-:Y:S02]  /*51f0*/  @!P1 R2UR UR4, R8 ;  /* 0x00000000080492ca */ /* 0x000fe400000e0000 */
[----:B------:R-:W-:Y:S02]  /*5200*/  LOP3.LUT R13, R13, R0, RZ, 0x3c, !PT ;  /* 0x000000000d0d7212 */ /* 0x000fe400078e3cff */
[----:B------:R-:W-:Y:S11]  /*5210*/  @!P1 R2UR UR5, R9 ;  /* 0x00000000090592ca */ /* 0x000ff600000e0000 */
[----:B------:R-:W-:Y:S02]  /*5220*/  @!UPT UIADD3 URZ, UPT, UPT, URZ, URZ, URZ ;  /* 0x000000fffffff290 */ /* 0x000fe4000fffe0ff */
[----:B------:R2:W-:Y:S01]  /*5230*/  @!UP0 UTMALDG.3D [UR8], [UR4], desc[UR6] ;  /* 0x00000608040085b4 */ /* 0x0005e20008011000 */
[----:B------:R2:W-:Y:S01]  /*5240*/  @!P1 SYNCS.ARRIVE.TRANS64.RED.A0TR RZ, [UR21+0x58], R7 ;  /* 0x00005807ffff99a7 */ /* 0x0005e20008300415 */
[----:B------:R-:W-:Y:S01]  /*5250*/  SYNCS.ARRIVE.TRANS64.RED.A1T0 RZ, [UR37], RZ ;  /* 0x000000ffffff79a7 */ /* 0x000fe20008100425 */
[----:B------:R-:W-:Y:S05]  /*5260*/  BRA.U UP1, `(.L_x_94) ;  /* 0xfffffff101647547 */ /* 0x000fea000b83ffff */
[----:B------:R-:W-:-:S04]  /*5270*/  SHF.L.U32 R3, R15, 0x1f, RZ ;  /* 0x0000001f0f037819 */ /* 0x000fc800000006ff */
[----:B------:R-:W3:Y:S02]  /*5280*/  SYNCS.PHASECHK.TRANS64.TRYWAIT P0, [UR21+0x60], R3 ;  /* 0x00006003ff0075a7 */ /* 0x000ee40008001115 */
[----:B---3--:R-:W-:Y:S05]  /*5290*/  @!P0 BRA `(.L_x_95) ;  /* 0x0000007000b08947 */ /* 0x008fea0003800000 */
.L_x_181:
[----:B------:R-:W4:Y:S02]  /*52a0*/  SYNCS.PHASECHK.TRANS64.TRYWAIT P0, [UR21+0x68], R3 ;  /* 0x00006803ff0075a7 */ /* 0x000f240008001115 */
[----:B----4-:R-:W-:Y:S05]  /*52b0*/  @!P0 BRA `(.L_x_96) ;  /* 0x0000007000c08947 */ /* 0x010fea0003800000 */
.L_x_183:
[----:B------:R-:W4:Y:S02]  /*52c0*/  SYNCS.PHASECHK.TRANS64.TRYWAIT P0, [UR21+0x70], R3 ;  /* 0x00007003ff0075a7 */ /* 0x000f240008001115 */
[----:B----4-:R-:W-:Y:S05]  /*52d0*/  @!P0 BRA `(.L_x_97) ;  /* 0x0000007000d08947 */ /* 0x010fea0003800000 */
.L_x_185:
[----:B---3--:R-:W-:-:S07]  /*52e0*/  MOV R0, UR21 ;  /* 0x0000001500007c02 */ /* 0x008fce0008000f00 */
.L_x_98:
[----:B---3--:R-:W-:-:S04]  /*52f0*/  SHF.L.U32 R3, R15, 0x1f, RZ ;  /* 0x0000001f0f037819 */ /* 0x008fc800000006ff */
[----:B------:R3:W4:Y:S03]  /*5300*/  SYNCS.PHASECHK.TRANS64.TRYWAIT P0, [R0+URZ+0x78], R3 ;  /* 0x00007803000075a7 */ /* 0x00072600080011ff */
[----:B----4-:R-:W-:Y:S05]  /*5310*/  @!P0 NANOSLEEP.SYNCS 0x989680 ;  /* 0x009896800000895d */ /* 0x010fea0003900000 */
[----:B------:R-:W4:Y:S02]  /*5320*/  @!P0 SYNCS.PHASECHK.TRANS64 P0, [R0+URZ+0x78], R3 ;  /* 0x00007803000085a7 */ /* 0x000f2400080010ff */
[----:B-12-4-:R-:W-:Y:S05]  /*5330*/  @P0 EXIT ;  /* 0x000000000000094d */ /* 0x016fea0003800000 */
[----:B------:R-:W-:Y:S05]  /*5340*/  BRA `(.L_x_98) ;  /* 0xfffffffc00e87947 */ /* 0x000fea000383ffff */
.L_x_83:
[----:B------:R-:W-:-:S06]  /*5350*/  UISETP.GE.AND UP0, UPT, UR17, 0x4, UPT ;  /* 0x000000041100788c */ /* 0x000fcc000bf06270 */
[----:B------:R-:W-:-:S13]  /*5360*/  PLOP3.LUT P0, PT, PT, PT, UP0, 0x80, 0x8 ;  /* 0x000000000008781c */ /* 0x000fda0003f0f008 */
[----:B------:R-:W-:Y:S05]  /*5370*/  @!P0 EXIT ;  /* 0x000000000000894d */ /* 0x000fea0003800000 */
[----:B------:R-:W-:Y:S01]  /*5380*/  BAR.SYNC.DEFER_BLOCKING 0x6, 0xa0 ;  /* 0x0182800000007b1d */ /* 0x000fe20000010000 */
[C---:B------:R-:W-:Y:S01]  /*5390*/  IMAD.SHL.U32 R4, R172.reuse, 0x40, RZ ;  /* 0x00000040ac047824 */ /* 0x040fe200078e00ff */
[C---:B------:R-:W-:Y:S01]  /*53a0*/  LOP3.LUT R176, R172.reuse, 0x60, RZ, 0xc0, !PT ;  /* 0x00000060acb07812 */ /* 0x040fe200078ec0ff */
[C---:B------:R-:W-:Y:S01]  /*53b0*/  IMAD.SHL.U32 R137, R172.reuse, 0x8, RZ ;  /* 0x00000008ac897824 */ /* 0x040fe200078e00ff */
[C---:B------:R-:W-:Y:S01]  /*53c0*/  LOP3.LUT R174, R172.reuse, 0x2, RZ, 0xc0, !PT ;  /* 0x00000002acae7812 */ /* 0x040fe200078ec0ff */
[----:B------:R-:W-:Y:S01]  /*53d0*/  IMAD.U32 R69, R172, 0x10000, RZ ;  /* 0x00010000ac457824 */ /* 0x000fe200078e00ff */
[----:B------:R-:W-:Y:S02]  /*53e0*/  UMOV UR44, 0x400 ;  /* 0x00000400002c7882 */ /* 0x000fe40000000000 */
[----:B------:R-:W1:Y:S01]  /*53f0*/  LDC.64 R156, c[0x0][0x8b0] ;  /* 0x00022c00ff9c7b82 */ /* 0x000e620000000a00 */
[----:B------:R-:W-:Y:S01]  /*5400*/  ULEA UR44, UR45, UR44, 0x18 ;  /* 0x0000002c2d2c7291 */ /* 0x000fe2000f8ec0ff */
[----:B------:R-:W-:Y:S01]  /*5410*/  LOP3.LUT R6, R4, 0x180, RZ, 0xc0, !PT ;  /* 0x0000018004067812 */ /* 0x000fe200078ec0ff */
[----:B------:R-:W-:Y:S01]  /*5420*/  HFMA2 R164, -RZ, RZ, 0, 0 ;  /* 0x00000000ffa47431 */ /* 0x000fe200000001ff */
[----:B------:R-:W-:Y:S01]  /*5430*/  LOP3.LUT R172, R172, 0x4, RZ, 0xc0, !PT ;  /* 0x00000004acac7812 */ /* 0x000fe200078ec0ff */
[----:B------:R-:W-:Y:S01]  /*5440*/  UIADD3 UR4, UPT, UPT, UR44, 0x8200, URZ ;  /* 0x000082002c047890 */ /* 0x000fe2000fffe0ff */
[----:B------:R-:W-:Y:S01]  /*5450*/  LOP3.LUT R137, R6, 0x30, R137, 0xf8, !PT ;  /* 0x0000003006897812 */ /* 0x000fe200078ef889 */
[----:B------:R-:W-:Y:S01]  /*5460*/  UIADD3 UR5, UPT, UPT, UR44, 0x200, URZ ;  /* 0x000002002c057890 */ /* 0x000fe2000fffe0ff */
[----:B------:R-:W2:Y:S01]  /*5470*/  LDC.64 R138, c[0x0][0x8a8] ;  /* 0x00022a00ff8a7b82 */ /* 0x000ea20000000a00 */
[----:B------:R-:W-:Y:S01]  /*5480*/  LOP3.LUT R69, R69, 0x600000, RZ, 0xc0, !PT ;  /* 0x0060000045457812 */ /* 0x000fe200078ec0ff */
[----:B------:R-:W-:Y:S01]  /*5490*/  IMAD.MOV.U32 R68, RZ, RZ, RZ ;  /* 0x000000ffff447224 */ /* 0x000fe200078e00ff */
[----:B------:R-:W-:Y:S01]  /*54a0*/  LOP3.LUT R137, R137, 0x1e40, R4, 0xf8, !PT ;  /* 0x00001e4089897812 */ /* 0x000fe200078ef804 */
[----:B------:R-:W-:Y:S01]  /*54b0*/  IMAD.MOV.U32 R170, RZ, RZ, RZ ;  /* 0x000000ffffaa7224 */ /* 0x000fe200078e00ff */
[----:B------:R-:W-:Y:S01]  /*54c0*/  CS2R R168, SRZ ;  /* 0x0000000000a87805 */ /* 0x000fe2000001ff00 */
[----:B------:R-:W-:Y:S01]  /*54d0*/  IMAD.MOV.U32 R167, RZ, RZ, RZ ;  /* 0x000000ffffa77224 */ /* 0x000fe200078e00ff */
[----:B------:R-:W-:Y:S01]  /*54e0*/  IADD3 R171, PT, PT, -R172, 0x2, RZ ;  /* 0x00000002acab7810 */ /* 0x000fe20007ffe1ff */
[----:B------:R-:W-:Y:S01]  /*54f0*/  VIADD R173, R137, UR44 ;  /* 0x0000002c89ad7c36 */ /* 0x000fe20008000000 */
[----:B------:R-:W3:Y:S01]  /*5500*/  LDS R0, [UR44+0x120] ;  /* 0x0001202cff007984 */ /* 0x000ee20008000800 */
[----:B------:R-:W-:Y:S01]  /*5510*/  IADD3 R166, PT, PT, -R174, RZ, RZ ;  /* 0x000000ffaea67210 */ /* 0x000fe20007ffe1ff */
[----:B------:R-:W-:Y:S01]  /*5520*/  IMAD.U32 R177, RZ, RZ, UR5 ;  /* 0x00000005ffb17e24 */ /* 0x000fe2000f8e00ff */
[----:B------:R-:W-:Y:S01]  /*5530*/  MOV R175, UR4 ;  /* 0x0000000400af7c02 */ /* 0x000fe20008000f00 */
[----:B------:R-:W-:Y:S01]  /*5540*/  IMAD.MOV R165, RZ, RZ, -R172 ;  /* 0x000000ffffa57224 */ /* 0x000fe200078e0aac */
[----:B------:R-:W4:Y:S01]  /*5550*/  LDCU UR58, c[0x0][0x370] ;  /* 0x00006e00ff3a77ac */ /* 0x000f220008000800 */
[----:B------:R-:W-:Y:S01]  /*5560*/  VIADD R173, R173, 0x200 ;  /* 0x00000200adad7836 */ /* 0x000fe20000000000 */
[----:B------:R-:W1:Y:S01]  /*5570*/  LDCU.64 UR62, c[0x0][0x348] ;  /* 0x00006900ff3e77ac */ /* 0x000e620008000a00 */
[----:B------:R-:W1:Y:S01]  /*5580*/  LDCU UR43, c[0x0][0xb0c] ;  /* 0x00016180ff2b77ac */ /* 0x000e620008000800 */
[----:B------:R-:W1:Y:S01]  /*5590*/  LDCU UR39, c[0x0][0xb30] ;  /* 0x00016600ff2777ac */ /* 0x000e620008000800 */
[----:B------:R-:W1:Y:S01]  /*55a0*/  LDCU.64 UR56, c[0x0][0x888] ;  /* 0x00011100ff3877ac */ /* 0x000e620008000a00 */
[----:B------:R-:W1:Y:S01]  /*55b0*/  LDCU.64 UR40, c[0x0][0xb28] ;  /* 0x00016500ff2877ac */ /* 0x000e620008000a00 */
[----:B------:R-:W1:Y:S01]  /*55c0*/  LDCU.64 UR60, c[0x0][0x890] ;  /* 0x00011200ff3c77ac */ /* 0x000e620008000a00 */
[----:B------:R-:W1:Y:S01]  /*55d0*/  LDCU.128 UR52, c[0x0][0xb10] ;  /* 0x00016200ff3477ac */ /* 0x000e620008000c00 */
[----:B------:R-:W1:Y:S02]  /*55e0*/  LDCU UR47, c[0x0][0x374] ;  /* 0x00006e80ff2f77ac */ /* 0x000e640008000800 */
[----:B-1234-:R-:W-:-:S07]  /*55f0*/  IADD3 R69, PT, PT, R0, R69, RZ ;  /* 0x0000004500457210 */ /* 0x01efce0007ffe0ff */
.L_x_143:
[C---:B------:R-:W-:Y:S02]  /*5600*/  LEA R3, R164.reuse, UR44, 0x3 ;  /* 0x0000002ca4037c11 */ /* 0x040fe4000f8e18ff */
[----:B------:R-:W-:Y:S02]  /*5610*/  SHF.L.U32 R0, R169, 0x1f, RZ ;  /* 0x0000001fa9007819 */ /* 0x000fe400000006ff */
[----:B------:R-:W-:Y:S02]  /*5620*/  LEA R5, R164, UR44, 0x4 ;  /* 0x0000002ca4057c11 */ /* 0x000fe4000f8e20ff */
[----:B-1----:R-:W1:Y:S02]  /*5630*/  SYNCS.PHASECHK.TRANS64.TRYWAIT P0, [R3+URZ+0x90], R0 ;  /* 0x00009000030075a7 */ /* 0x002e6400080011ff */
[----:B-1----:R-:W-:Y:S05]  /*5640*/  @!P0 BRA `(.L_x_99) ;  /* 0x00000070000c8947 */ /* 0x002fea0003800000 */
.L_x_186:
        /* <DEDUP_REMOVED lines=11> */
[----:B------:R-:W-:Y:S01]  /*5700*/  PLOP3.LUT P0, PT, PT, PT, UP1, 0x80, 0x8 ;  /* 0x000000000008781c */ /* 0x000fe20003f0f018 */
[----:B------:R-:W-:Y:S11]  /*5710*/  UP2UR UR46, UPR, URZ, 0x2 ;  /* 0x00000002ff2e7883 */ /* 0x000ff60008000000 */
[----:B------:R-:W-:Y:S01]  /*5720*/  @!UPT UIADD3 URZ, UPT, UPT, URZ, URZ, URZ ;  /* 0x000000fffffff290 */ /* 0x000fe2000fffe0ff */
[----:B-1----:R-:W-:Y:S02]  /*5730*/  @P0 SHF.R.U32.HI R0, RZ, 0x10, R5 ;  /* 0x00000010ff000819 */ /* 0x002fe40000011605 */
        /* <DEDUP_REMOVED lines=12> */
[----:B------:R-:W2:Y:S01]  /*5800*/  LDCU UR12, c[0x0][0xb20] ;  /* 0x00016400ff0c77ac */ /* 0x000ea20008000800 */
[----:B------:R-:W-:Y:S02]  /*5810*/  UIMAD.WIDE.U32 UR4, UR47, UR55, URZ ;  /* 0x000000372f0472a5 */ /* 0x000fe4000f8e00ff */
[----:B------:R-:W-:Y:S02]  /*5820*/  UIMAD.WIDE.U32 UR6, UR58, UR52, URZ ;  /* 0x000000343a0672a5 */ /* 0x000fe4000f8e00ff */
[----:B------:R-:W-:Y:S02]  /*5830*/  UISETP.NE.AND UP0, UPT, UR54, 0x1, UPT ;  /* 0x000000013600788c */ /* 0x000fe4000bf05270 */
[----:B------:R-:W-:Y:S02]  /*5840*/  UIMAD.WIDE.U32 UR8, UR37, UR55, URZ ;  /* 0x00000037250872a5 */ /* 0x000fe4000f8e00ff */
[----:B------:R-:W-:Y:S02]  /*5850*/  UIMAD.WIDE.U32 UR10, UR38, UR52, URZ ;  /* 0x00000034260a72a5 */ /* 0x000fe4000f8e00ff */
[----:B------:R-:W-:Y:S02]  /*5860*/  UISETP.NE.AND UP1, UPT, UR43, 0x1, UPT ;  /* 0x000000012b00788c */ /* 0x000fe4000bf25270 */
[----:B------:R-:W-:Y:S01]  /*5870*/  UISETP.NE.AND UP2, UPT, UR42, 0x1, UPT ;  /* 0x000000012a00788c */ /* 0x000fe2000bf45270 */
[----:B------:R-:W-:Y:S02]  /*5880*/  UMOV UR4, UR5 ;  /* 0x0000000500047c82 */ /* 0x000fe40008000000 */
[----:B--2---:R-:W-:Y:S03]  /*5890*/  USHF.R.U32.HI UR5, URZ, UR12, UR4 ;  /* 0x0000000cff057299 */ /* 0x004fe60008011604 */
[----:B------:R-:W-:Y:S02]  /*58a0*/  UMOV UR4, UR7 ;  /* 0x0000000700047c82 */ /* 0x000fe40008000000 */
[----:B------:R-:W-:Y:S02]  /*58b0*/  USHF.R.U32.HI UR7, URZ, UR53, UR4 ;  /* 0x00000035ff077299 */ /* 0x000fe40008011604 */
[----:B------:R-:W-:Y:S02]  /*58c0*/  USEL UR4, UR47, UR5, !UP0 ;  /* 0x000000052f047287 */ /* 0x000fe4000c000000 */
[----:B------:R-:W-:Y:S01]  /*58d0*/  USEL UR7, UR58, UR7, !UP1 ;  /* 0x000000073a077287 */ /* 0x000fe2000c800000 */
[----:B------:R-:W-:Y:S01]  /*58e0*/  UMOV UR5, UR9 ;  /* 0x0000000900057c82 */ /* 0x000fe20008000000 */
[----:B------:R-:W-:Y:S02]  /*58f0*/  UIMAD.WIDE.U32 UR8, UR4, UR40, URZ ;  /* 0x00000028040872a5 */ /* 0x000fe4000f8e00ff */
[----:B------:R-:W-:Y:S03]  /*5900*/  USHF.R.U32.HI UR6, URZ, UR12, UR5 ;  /* 0x0000000cff067299 */ /* 0x000fe60008011605 */
[----:B------:R-:W-:Y:S01]  /*5910*/  UMOV UR5, UR11 ;  /* 0x0000000b00057c82 */ /* 0x000fe20008000000 */
[----:B------:R-:W-:Y:S02]  /*5920*/  UIMAD.WIDE.U32 UR10, UR7, UR40, URZ ;  /* 0x00000028070a72a5 */ /* 0x000fe4000f8e00ff */
[----:B------:R-:W-:Y:S02]  /*5930*/  USHF.R.U32.HI UR12, URZ, UR53, UR5 ;  /* 0x00000035ff0c7299 */ /* 0x000fe40008011605 */
[----:B------:R-:W-:Y:S01]  /*5940*/  USEL UR6, UR37, UR6, !UP0 ;  /* 0x0000000625067287 */ /* 0x000fe2000c000000 */
[----:B------:R-:W-:Y:S02]  /*5950*/  UMOV UR5, UR9 ;  /* 0x0000000900057c82 */ /* 0x000fe40008000000 */
[----:B------:R-:W-:Y:S01]  /*5960*/  UMOV UR10, UR11 ;  /* 0x0000000b000a7c82 */ /* 0x000fe20008000000 */
[----:B------:R-:W-:Y:S02]  /*5970*/  @UP2 USHF.R.U32.HI UR4, URZ, UR41, UR5 ;  /* 0x00000029ff042299 */ /* 0x000fe40008011605 */
[----:B------:R-:W-:Y:S02]  /*5980*/  @UP2 USHF.R.U32.HI UR7, URZ, UR41, UR10 ;  /* 0x00000029ff072299 */ /* 0x000fe4000801160a */
[----:B------:R-:W-:Y:S02]  /*5990*/  UIMAD UR4, UR42, UR4, URZ ;  /* 0x000000042a0472a4 */ /* 0x000fe4000f8e02ff */
        /* <DEDUP_REMOVED lines=8> */
[----:B------:R-:W-:Y:S02]  /*5a20*/  USEL UR11, UR6, UR4, !UP2 ;  /* 0x00000004060b7287 */ /* 0x000fe4000d000000 */
[----:B------:R-:W-:Y:S02]  /*5a30*/  UIADD3 UR8, UPT, UPT, -UR5, URZ, URZ ;  /* 0x000000ff05087290 */ /* 0x000fe4000fffe1ff */
[----:B------:R-:W-:Y:S01]  /*5a40*/  UIADD3 UR10, UPT, UPT, -UR11, URZ, URZ ;  /* 0x000000ff0b0a7290 */ /* 0x000fe2000fffe1ff */
[----:B------:R-:W-:Y:S01]  /*5a50*/  @!UP0 UMOV UR4, UR9 ;  /* 0x0000000900048c82 */ /* 0x000fe20008000000 */
[----:B------:R-:W-:Y:S02]  /*5a60*/  UIADD3 UR9, UPT, UPT, -UR6, URZ, URZ ;  /* 0x000000ff06097290 */ /* 0x000fe4000fffe1ff */
[----:B------:R-:W-:Y:S02]  /*5a70*/  @!UP0 USHF.R.U32.HI UR4, URZ, UR41, UR4 ;  /* 0x00000029ff048299 */ /* 0x000fe40008011604 */
[----:B------:R-:W-:Y:S02]  /*5a80*/  UIMAD UR10, UR42, UR10, UR6 ;  /* 0x0000000a2a0a72a4 */ /* 0x000fe4000f8e0206 */
[----:B------:R-:W-:Y:S04]  /*5a90*/  @!UP0 USEL UR4, UR5, UR4, !UP2 ;  /* 0x0000000405048287 */ /* 0x000fe8000d000000 */
[----:B------:R-:W-:Y:S02]  /*5aa0*/  @!UP0 UIMAD UR10, UR7, UR10, UR4 ;  /* 0x0000000a070a82a4 */ /* 0x000fe4000f8e0204 */
[----:B------:R-:W-:Y:S02]  /*5ab0*/  @!UP0 UIADD3 UR11, UPT, UPT, UR11, -UR4, URZ ;  /* 0x800000040b0b8290 */ /* 0x000fe4000fffe0ff */
[----:B------:R-:W-:Y:S02]  /*5ac0*/  UIMAD UR7, UR43, UR8, UR38 ;  /* 0x000000082b0772a4 */ /* 0x000fe4000f8e0226 */
[----:B------:R-:W-:Y:S02]  /*5ad0*/  @!UP0 UIMAD UR6, UR11, UR42, UR5 ;  /* 0x0000002a0b0682a4 */ /* 0x000fe4000f8e0205 */
[----:B------:R-:W-:Y:S01]  /*5ae0*/  UIMAD UR4, UR54, UR9, UR37 ;  /* 0x00000009360472a4 */ /* 0x000fe2000f8e0225 */
[----:B------:R-:W-:Y:S02]  /*5af0*/  @!UP0 UMOV UR5, UR10 ;  /* 0x0000000a00058c82 */ /* 0x000fe40008000000 */
[----:B------:R-:W-:Y:S02]  /*5b00*/  UIMAD UR38, UR5, UR43, UR7 ;  /* 0x0000002b052672a4 */ /* 0x000fe4000f8e0207 */
[----:B------:R-:W-:Y:S11]  /*5b10*/  UIMAD UR37, UR6, UR54, UR4 ;  /* 0x00000036062572a4 */ /* 0x000ff6000f8e0204 */
[----:B------:R-:W-:Y:S01]  /*5b20*/  @!UPT UIADD3 URZ, UPT, UPT, URZ, URZ, URZ ;  /* 0x000000fffffff290 */ /* 0x000fe2000fffe0ff */
.L_x_100:
[----:B------:R-:W-:Y:S01]  /*5b30*/  UISETP.NE.AND UP0, UPT, UR39, 0x1, UPT ;  /* 0x000000012700788c */ /* 0x000fe2000bf05270 */
[----:B------:R-:W-:Y:S01]  /*5b40*/  R2UR UR11, R177 ;  /* 0x00000000b10b72ca */ /* 0x000fe200000e0000 */
[----:B------:R-:W-:Y:S01]  /*5b50*/  USHF.L.U32 UR50, UR16, 0x7, URZ ;  /* 0x0000000710327899 */ /* 0x000fe200080006ff */
[----:B------:R-:W-:Y:S01]  /*5b60*/  IADD3 R164, PT, PT, R164, 0x1, RZ ;  /* 0x00000001a4a47810 */ /* 0x000fe20007ffe0ff */
[----:B------:R-:W-:Y:S07]  /*5b70*/  USHF.L.U32 UR49, UR20, 0x8, URZ ;  /* 0x0000000814317899 */ /* 0x000fee00080006ff */
[----:B------:R-:W2:Y:S01]  /*5b80*/  @!UP0 LDCU.128 UR12, c[0x0][0xb10] ;  /* 0x00016200ff0c87ac */ /* 0x000ea20008000c00 */
[----:B------:R-:W3:Y:S01]  /*5b90*/  @!UP0 LDCU UR5, c[0x0][0xb0c] ;  /* 0x00016180ff0587ac */ /* 0x000ee20008000800 */
[----:B------:R-:W4:Y:S01]  /*5ba0*/  @!UP0 LDCU UR10, c[0x0][0xb20] ;  /* 0x00016400ff0a87ac */ /* 0x000f220008000800 */
[----:B--2---:R-:W-:Y:S02]  /*5bb0*/  UIMAD.WIDE.U32 UR8, UR38, UR12, URZ ;  /* 0x0000000c260872a5 */ /* 0x004fe4000f8e00ff */
[----:B------:R-:W-:Y:S02]  /*5bc0*/  UIMAD.WIDE.U32 UR6, UR37, UR15, URZ ;  /* 0x0000000f250672a5 */ /* 0x000fe4000f8e00ff */
[----:B------:R-:W-:Y:S03]  /*5bd0*/  @!UP0 UISETP.NE.AND UP1, UPT, UR14, 0x1, UPT ;  /* 0x000000010e00888c */ /* 0x000fe6000bf25270 */
[----:B------:R-:W-:Y:S01]  /*5be0*/  @!UP0 UMOV UR4, UR9 ;  /* 0x0000000900048c82 */ /* 0x000fe20008000000 */
[----:B---3--:R-:W-:Y:S02]  /*5bf0*/  @!UP0 UISETP.NE.AND UP2, UPT, UR5, 0x1, UPT ;  /* 0x000000010500888c */ /* 0x008fe4000bf45270 */
[----:B------:R-:W-:Y:S01]  /*5c00*/  @!UP0 USHF.R.U32.HI UR4, URZ, UR13, UR4 ;  /* 0x0000000dff048299 */ /* 0x000fe20008011604 */
[----:B------:R-:W-:Y:S02]  /*5c10*/  @!UP0 UMOV UR6, UR7 ;  /* 0x0000000700068c82 */ /* 0x000fe40008000000 */
[----:B----4-:R-:W-:Y:S02]  /*5c20*/  @!UP0 USHF.R.U32.HI UR6, URZ, UR10, UR6 ;  /* 0x0000000aff068299 */ /* 0x010fe40008011606 */
[----:B------:R-:W-:Y:S02]  /*5c30*/  @!UP0 USEL UR7, UR38, UR4, !UP2 ;  /* 0x0000000426078287 */ /* 0x000fe4000d000000 */
[----:B------:R-:W-:Y:S04]  /*5c40*/  @!UP0 USEL UR6, UR37, UR6, !UP1 ;  /* 0x0000000625068287 */ /* 0x000fe8000c800000 */
[----:B------:R-:W-:Y:S02]  /*5c50*/  @!UP0 UIADD3 UR4, UPT, UPT, -UR7, UR6, URZ ;  /* 0x0000000607048290 */ /* 0x000fe4000fffe1ff */
[----:B------:R-:W-:Y:S02]  /*5c60*/  @!UP0 UIADD3 UR6, UPT, UPT, UR7, -UR6, URZ ;  /* 0x8000000607068290 */ /* 0x000fe4000fffe0ff */
[----:B------:R-:W-:Y:S02]  /*5c70*/  @!UP0 UIMAD UR38, UR4, UR5, UR38 ;  /* 0x00000005042682a4 */ /* 0x000fe4000f8e0226 */
[----:B------:R-:W-:Y:S02]  /*5c80*/  @!UP0 UIMAD UR37, UR6, UR14, UR37 ;  /* 0x0000000e062582a4 */ /* 0x000fe4000f8e0225 */
[----:B------:R-:W-:Y:S09]  /*5c90*/  ULOP3.LUT UP0, URZ, UR11, 0x1b0, URZ, 0xc0, !UPT ;  /* 0x000001b00bff7892 */ /* 0x000ff2000f80c0ff */
[----:B------:R-:W-:Y:S05]  /*5ca0*/  BRA.U !UP0, `(.L_x_101) ;  /* 0x0000000108407547 */ /* 0x000fea000b800000 */
[----:B------:R-:W2:Y:S01]  /*5cb0*/  LDCU.64 UR8, c[0x4][0x88] ;  /* 0x01001100ff0877ac */ /* 0x000ea20008000a00 */
[----:B------:R-:W-:Y:S01]  /*5cc0*/  MOV R3, 0x0 ;  /* 0x0000000000037802 */ /* 0x000fe20000000f00 */
[----:B------:R-:W-:Y:S02]  /*5cd0*/  HFMA2 R12, -RZ, RZ, 0, 5.9604644775390625e-08 ;  /* 0x00000001ff0c7431 */ /* 0x000fe400000001ff */
[----:B------:R-:W-:Y:S02]  /*5ce0*/  IMAD.MOV.U32 R8, RZ, RZ, 0x70 ;  /* 0x00000070ff087424 */ /* 0x000fe400078e00ff */
[----:B------:R-:W-:Y:S01]  /*5cf0*/  IMAD.MOV.U32 R13, RZ, RZ, RZ ;  /* 0x000000ffff0d7224 */ /* 0x000fe200078e00ff */
[----:B------:R-:W3:Y:S01]  /*5d00*/  LDCU.64 UR6, c[0x4][0x90] ;  /* 0x01001200ff0677ac */ /* 0x000ee20008000a00 */
[----:B------:R-:W4:Y:S01]  /*5d10*/  LDC.64 R2, c[0x4][R3] ;  /* 0x0100000003027b82 */ /* 0x000f220000000a00 */
[----:B------:R-:W1:Y:S01]  /*5d20*/  LDCU.64 UR4, c[0x4][0x8] ;  /* 0x01000100ff0477ac */ /* 0x000e620008000a00 */
[----:B--2---:R-:W-:Y:S01]  /*5d30*/  MOV R5, UR9 ;  /* 0x0000000900057c02 */ /* 0x004fe20008000f00 */
[----:B------:R-:W-:Y:S01]  /*5d40*/  IMAD.U32 R4, RZ, RZ, UR8 ;  /* 0x00000008ff047e24 */ /* 0x000fe2000f8e00ff */
[----:B---3--:R-:W-:Y:S01]  /*5d50*/  MOV R7, UR7 ;  /* 0x0000000700077c02 */ /* 0x008fe20008000f00 */
[----:B------:R-:W-:Y:S01]  /*5d60*/  IMAD.U32 R6, RZ, RZ, UR6 ;  /* 0x00000006ff067e24 */ /* 0x000fe2000f8e00ff */
[----:B-1----:R-:W-:Y:S01]  /*5d70*/  MOV R11, UR5 ;  /* 0x00000005000b7c02 */ /* 0x002fe20008000f00 */
[----:B------:R-:W-:Y:S02]  /*5d80*/  IMAD.U32 R10, RZ, RZ, UR4 ;  /* 0x00000004ff0a7e24 */ /* 0x000fe4000f8e00ff */
[----:B------:R-:W-:Y:S07]  /*5d90*/  LEPC R20, `(.L_x_101) ;  /* 0x000000001014794e */ /* 0x000fee0000000000 */
[----:B----45:R-:W-:Y:S05]  /*5da0*/  CALL.ABS.NOINC R2 ;  /* 0x0000000002007343 */ /* 0x030fea0003c00000 */
.L_x_101:
[----:B------:R-:W-:Y:S01]  /*5db0*/  LOP3.LUT P0, RZ, R175, 0x1b0, RZ, 0xc0, !PT ;  /* 0x000001b0afff7812 */ /* 0x000fe2000780c0ff */
[----:B------:R-:W-:Y:S11]  /*5dc0*/  BSSY.RECONVERGENT B6, `(.L_x_102) ;  /* 0x0000013000067945 */ /* 0x000ff60003800200 */
[----:B------:R-:W-:Y:S01]  /*5dd0*/  @!UPT UIADD3 URZ, UPT, UPT, URZ, URZ, URZ ;  /* 0x000000fffffff290 */ /* 0x000fe2000fffe0ff */
[----:B------:R-:W-:Y:S05]  /*5de0*/  @!P0 BRA `(.L_x_103) ;  /* 0x0000000000408947 */ /* 0x000fea0003800000 */
        /* <DEDUP_REMOVED lines=16> */
.L_x_103:
[----:B------:R-:W-:Y:S05]  /*5ef0*/  BSYNC.RECONVERGENT B6 ;  /* 0x0000000000067941 */ /* 0x000fea0003800200 */
.L_x_102:
[----:B------:R-:W-:Y:S01]  /*5f00*/  R2UR UR4, R162 ;  /* 0x00000000a20472ca */ /* 0x000fe200000e0000 */
[----:B------:R-:W-:Y:S01]  /*5f10*/  UISETP.NE.U32.AND UP0, UPT, UR60, URZ, UPT ;  /* 0x000000ff3c00728c */ /* 0x000fe2000bf05070 */
[----:B------:R-:W-:Y:S02]  /*5f20*/  ISETP.NE.U32.AND P4, PT, R156, RZ, PT ;  /* 0x000000ff9c00720c */ /* 0x000fe40003f85070 */
[----:B------:R-:W-:Y:S01]  /*5f30*/  ISETP.NE.U32.AND P2, PT, RZ, UR56, PT ;  /* 0x00000038ff007c0c */ /* 0x000fe2000bf45070 */
[----:B------:R-:W-:Y:S01]  /*5f40*/  UISETP.NE.AND.EX UP1, UPT, UR61, URZ, UPT, UP0 ;  /* 0x000000ff3d00728c */ /* 0x000fe2000bf25300 */
[----:B------:R-:W-:Y:S01]  /*5f50*/  ISETP.NE.AND.EX P4, PT, R157, RZ, PT, P4 ;  /* 0x000000ff9d00720c */ /* 0x000fe20003f85340 */
[----:B------:R-:W-:Y:S01]  /*5f60*/  UPLOP3.LUT UP0, UPT, UPT, UPT, UPT, 0x40, 0x4 ;  /* 0x000000000004789c */ /* 0x000fe20003f0e870 */
[----:B------:R-:W-:Y:S05]  /*5f70*/  ISETP.NE.AND.EX P2, PT, RZ, UR57, PT, P2 ;  /* 0x00000039ff007c0c */ /* 0x000fea000bf45320 */
[----:B------:R-:W-:Y:S06]  /*5f80*/  UISETP.NE.AND UP2, UPT, UR4, URZ, UPT ;  /* 0x000000ff0400728c */ /* 0x000fec000bf45270 */
[----:B------:R-:W-:Y:S05]  /*5f90*/  PLOP3.LUT P1, PT, PT, PT, UP2, 0x80, 0x8 ;  /* 0x000000000008781c */ /* 0x000fea0003f2f028 */
[----:B------:R-:W-:Y:S06]  /*5fa0*/  @UP2 UPLOP3.LUT UP0, UPT, UPT, UPT, UP1, 0x80, 0x8 ;  /* 0x000000000008289c */ /* 0x000fec0003f0f010 */
[----:B------:R-:W-:Y:S01]  /*5fb0*/  PLOP3.LUT P0, PT, PT, PT, UP0, 0x80, 0x8 ;  /* 0x000000000008781c */ /* 0x000fe20003f0f008 */
[----:B------:R-:W-:Y:S01]  /*5fc0*/  @!UPT UIADD3 URZ, UPT, UPT, URZ, URZ, URZ ;  /* 0x000000fffffff290 */ /* 0x000fe2000fffe0ff */
[----:B------:R-:W-:Y:S11]  /*5fd0*/  BRA.U !UP1, `(.L_x_104) ;  /* 0x00000001093c7547 */ /* 0x000ff6000b800000 */
[----:B------:R-:W-:Y:S01]  /*5fe0*/  UISETP.NE.U32.AND UP0, UPT, UR56, URZ, UPT ;  /* 0x000000ff3800728c */ /* 0x000fe2000bf05070 */
[----:B-1----:R-:W-:Y:S01]  /*5ff0*/  HFMA2 R0, -RZ, RZ, 0, 5.9604644775390625e-08 ;  /* 0x00000001ff007431 */ /* 0x002fe200000001ff */
[----:B------:R-:W1:Y:S01]  /*6000*/  LDCU.64 UR8, c[0x0][0x358] ;  /* 0x00006b00ff0877ac */ /* 0x000e620008000a00 */
[----:B------:R-:W-:Y:S01]  /*6010*/  IMAD.MOV.U32 R158, RZ, RZ, 0x1 ;  /* 0x00000001ff9e7424 */ /* 0x000fe200078e00ff */
[----:B------:R-:W-:Y:S06]  /*6020*/  UISETP.NE.AND.EX UP0, UPT, UR57, URZ, UPT, UP0 ;  /* 0x000000ff3900728c */ /* 0x000fec000bf05300 */
[----:B------:R-:W-:Y:S05]  /*6030*/  PLOP3.LUT P3, PT, PT, PT, UP0, 0x80, 0x8 ;  /* 0x000000000008781c */ /* 0x000fea0003f6f008 */
[----:B------:R-:W2:Y:S01]  /*6040*/  @UP0 LDCU.64 UR4, c[0x0][0x888] ;  /* 0x00011100ff0407ac */ /* 0x000ea20008000a00 */
[----:B------:R-:W-:Y:S07]  /*6050*/  @UP0 UIMAD UR6, UR36, UR60, URZ ;  /* 0x0000003c240602a4 */ /* 0x000fee000f8e02ff */
[----:B------:R-:W-:Y:S01]  /*6060*/  @!P3 PRMT R158, R0, 0x7610, R158 ;  /* 0x00007610009eb816 */ /* 0x000fe2000000009e */
[----:B--2---:R-:W-:Y:S06]  /*6070*/  @UP0 UIMAD.WIDE UR4, UR6, 0x4, UR4 ;  /* 0x00000004060408a5 */ /* 0x004fec000f8e0204 */
[----:B------:R-:W-:Y:S01]  /*6080*/  IMAD.U32 R2, RZ, RZ, UR4 ;  /* 0x00000004ff027e24 */ /* 0x000fe2000f8e00ff */
[----:B------:R-:W-:Y:S04]  /*6090*/  MOV R3, UR5 ;  /* 0x0000000500037c02 */ /* 0x000fe80008000f00 */
[----:B------:R-:W2:Y:S01]  /*60a0*/  @!UP0 LDCU UR4, c[0x0][0x880] ;  /* 0x00011000ff0487ac */ /* 0x000ea20008000800 */
[----:B-1---5:R3:W5:Y:S02]  /*60b0*/  @P3 LDG.E R73, desc[UR8][R2.64] ;  /* 0x0000000802493981 */ /* 0x022764000c1e1900 */
[----:B--23--:R-:W-:Y:S02]  /*60c0*/  @!P3 IMAD.U32 R73, RZ, RZ, UR4 ;  /* 0x00000004ff49be24 */ /* 0x00cfe4000f8e00ff */
.L_x_104:
[----:B------:R-:W-:Y:S05]  /*60d0*/  @!P4 BRA `(.L_x_105) ;  /* 0x000000000024c947 */ /* 0x000fea0003800000 */
[----:B------:R-:W-:Y:S01]  /*60e0*/  ISETP.NE.U32.AND P3, PT, R138, RZ, PT ;  /* 0x000000ff8a00720c */ /* 0x000fe20003f65070 */
[----:B------:R-:W2:Y:S03]  /*60f0*/  LDCU.64 UR4, c[0x0][0x358] ;  /* 0x00006b00ff0477ac */ /* 0x000ea60008000a00 */
[----:B------:R-:W-:Y:S11]  /*6100*/  ISETP.NE.AND.EX P3, PT, R139, RZ, PT, P3 ;  /* 0x000000ff8b00720c */ /* 0x000ff60003f65330 */
[----:B------:R-:W-:Y:S02]  /*6110*/  @!UPT UIADD3 URZ, UPT, UPT, URZ, URZ, URZ ;  /* 0x000000fffffff290 */ /* 0x000fe4000fffe0ff */
[----:B------:R-:W3:Y:S01]  /*6120*/  @P3 LDC.64 R2, c[0x0][0x8a8] ;  /* 0x00022a00ff023b82 */ /* 0x000ee20000000a00 */
[----:B-1----:R-:W-:Y:S04]  /*6130*/  @P3 IMAD R0, R156, UR36, RZ ;  /* 0x000000249c003c24 */ /* 0x002fe8000f8e02ff */
[----:B---3--:R-:W-:Y:S05]  /*6140*/  @P3 IMAD.WIDE R2, R0, 0x4, R2 ;  /* 0x0000000400023825 */ /* 0x008fea00078e0202 */
[----:B--2--5:R2:W5:Y:S02]  /*6150*/  @P3 LDG.E R70, desc[UR4][R2.64] ;  /* 0x0000000402463981 */ /* 0x024564000c1e1900 */
[----:B--2---:R-:W3:Y:S02]  /*6160*/  @!P3 LDC R70, c[0x0][0x8a0] ;  /* 0x00022800ff46bb82 */ /* 0x004ee40000000800 */
.L_x_105:
[----:B-----5:R-:W-:Y:S01]  /*6170*/  FSETP.NEU.AND P4, PT, R73, RZ, PT ;  /* 0x000000ff4900720b */ /* 0x020fe20003f8d000 */
[----:B------:R-:W-:Y:S01]  /*6180*/  BSSY B1, `(.L_x_106) ;  /* 0x0000047000017945 */ /* 0x000fe20003800000 */
[----:B------:R-:W-:Y:S01]  /*6190*/  SEL R5, RZ, 0xffffffff, P2 ;  /* 0xffffffffff057807 */ /* 0x000fe20001000000 */
[----:B------:R-:W-:Y:S01]  /*61a0*/  IMAD.MOV.U32 R181, RZ, RZ, 0x1 ;  /* 0x00000001ffb57424 */ /* 0x000fe200078e00ff */
[----:B------:R-:W-:Y:S01]  /*61b0*/  LOP3.LUT P3, RZ, R158, 0xff, RZ, 0xc0, !PT ;  /* 0x000000ff9eff7812 */ /* 0x000fe2000786c0ff */
[----:B------:R-:W-:Y:S01]  /*61c0*/  IMAD R71, R68, 0x100, R69 ;  /* 0x0000010044477824 */ /* 0x000fe200078e0245 */
[----:B-1----:R-:W-:Y:S02]  /*61d0*/  @P1 SEL R0, RZ, 0xffffffff, P4 ;  /* 0xffffffffff001807 */ /* 0x002fe40002000000 */
[----:B------:R-:W-:Y:S02]  /*61e0*/  CS2R R154, SRZ ;  /* 0x00000000009a7805 */ /* 0x000fe4000001ff00 */
[----:B------:R-:W-:Y:S02]  /*61f0*/  LEA R3, R168, UR44, 0x3 ;  /* 0x0000002ca8037c11 */ /* 0x000fe4000f8e18ff */
[----:B------:R-:W-:Y:S02]  /*6200*/  CS2R R152, SRZ ;  /* 0x0000000000987805 */ /* 0x000fe4000001ff00 */
[----:B------:R-:W-:Y:S02]  /*6210*/  @P0 SEL R0, R5, R0, !P3 ;  /* 0x0000000005000207 */ /* 0x000fe40005800000 */
[----:B------:R-:W-:Y:S02]  /*6220*/  CS2R R150, SRZ ;  /* 0x0000000000967805 */ /* 0x000fe4000001ff00 */
[----:B------:R-:W-:Y:S02]  /*6230*/  LEA R163, R68, UR44, 0x3 ;  /* 0x0000002c44a37c11 */ /* 0x000fe4000f8e18ff */
[----:B------:R-:W-:Y:S02]  /*6240*/  CS2R R148, SRZ ;  /* 0x0000000000947805 */ /* 0x000fe4000001ff00 */
[----:B------:R-:W-:Y:S02]  /*6250*/  @P1 LOP3.LUT R0, R0, 0x1, RZ, 0xc0, !PT ;  /* 0x0000000100001812 */ /* 0x000fe400078ec0ff */
[----:B------:R-:W-:Y:S02]  /*6260*/  CS2R R146, SRZ ;  /* 0x0000000000927805 */ /* 0x000fe4000001ff00 */
[----:B------:R-:W-:Y:S02]  /*6270*/  SHF.L.U32 R2, R170, 0x1f, RZ ;  /* 0x0000001faa027819 */ /* 0x000fe400000006ff */
[----:B------:R-:W-:Y:S02]  /*6280*/  CS2R R144, SRZ ;  /* 0x0000000000907805 */ /* 0x000fe4000001ff00 */
[----:B------:R-:W-:Y:S02]  /*6290*/  ISETP.NE.U32.OR P6, PT, R0, 0x1, !P1 ;  /* 0x000000010000780c */ /* 0x000fe40004fc5470 */
[----:B------:R-:W-:Y:S02]  /*62a0*/  CS2R R142, SRZ ;  /* 0x00000000008e7805 */ /* 0x000fe4000001ff00 */
[----:B------:R-:W-:Y:S02]  /*62b0*/  PLOP3.LUT P2, PT, PT, PT, UP1, 0x80, 0x8 ;  /* 0x000000000008781c */ /* 0x000fe40003f4f018 */
[----:B------:R-:W-:Y:S02]  /*62c0*/  CS2R R140, SRZ ;  /* 0x00000000008c7805 */ /* 0x000fe4000001ff00 */
[----:B------:R-:W-:Y:S02]  /*62d0*/  SEL R0, RZ, 0xffffffff, P4 ;  /* 0xffffffffff007807 */ /* 0x000fe40002000000 */
[----:B------:R-:W-:Y:S03]  /*62e0*/  P2R R189, PR, RZ, 0x40 ;  /* 0x00000040ffbd7803 */ /* 0x000fe60000000000 */
[----:B------:R-:W-:Y:S04]  /*62f0*/  @P6 SHF.L.U32 R4, R167, 0x1f, RZ ;  /* 0x0000001fa7046819 */ /* 0x000fe800000006ff */
[----:B------:R-:W-:Y:S01]  /*6300*/  @P2 SEL R0, R5, R0, !P3 ;  /* 0x0000000005002207 */ /* 0x000fe20005800000 */
[----:B------:R-:W1:Y:S03]  /*6310*/  @P6 SYNCS.PHASECHK.TRANS64.TRYWAIT P1, [R3+URZ+0x40], R4 ;  /* 0x00004004030065a7 */ /* 0x000e6600080211ff */
[----:B------:R-:W-:Y:S04]  /*6320*/  LOP3.LUT R0, R0, 0x1, RZ, 0xc0, !PT ;  /* 0x0000000100007812 */ /* 0x000fe800078ec0ff */
[----:B------:R-:W-:Y:S04]  /*6330*/  ISETP.NE.U32.AND P5, PT, R0, 0x1, PT ;  /* 0x000000010000780c */ /* 0x000fe80003fa5070 */
[----:B------:R-:W-:Y:S01]  /*6340*/  P2R R182, PR, RZ, 0x20 ;  /* 0x00000020ffb67803 */ /* 0x000fe20000000000 */
[----:B------:R2:W4:Y:S01]  /*6350*/  SYNCS.PHASECHK.TRANS64.TRYWAIT P0, [R163+URZ+0xb0], R2 ;  /* 0x0000b002a30075a7 */ /* 0x00052200080011ff */
[----:B-1----:R-:W-:Y:S01]  /*6360*/  @P6 SEL R181, RZ, 0x1, !P1 ;  /* 0x00000001ffb56807 */ /* 0x002fe20004800000 */
[----:B--2---:R-:W-:Y:S06]  /*6370*/  @!P6 BRA `(.L_x_107) ;  /* 0x00000000009ce947 */ /* 0x004fec0003800000 */
[----:B------:R-:W-:Y:S01]  /*6380*/  @P5 IMAD R7, R168, 0x2000, R173 ;  /* 0x00002000a8075824 */ /* 0x000fe200078e02ad */
[----:B------:R-:W-:Y:S01]  /*6390*/  ISETP.NE.AND P1, PT, R181, RZ, PT ;  /* 0x000000ffb500720c */ /* 0x000fe20003f25270 */
[----:B------:R-:W-:Y:S01]  /*63a0*/  BSSY B0, `(.L_x_108) ;  /* 0x0000010000007945 */ /* 0x000fe20003800000 */
[----:B------:R-:W-:Y:S01]  /*63b0*/  CS2R R142, SRZ ;  /* 0x00000000008e7805 */ /* 0x000fe2000001ff00 */
[--C-:B------:R-:W-:Y:S01]  /*63c0*/  @P5 IMAD R6, R174, -0x10, R7.reuse ;  /* 0xfffffff0ae065824 */ /* 0x100fe200078e0207 */
[----:B------:R-:W-:Y:S01]  /*63d0*/  CS2R R140, SRZ ;  /* 0x00000000008c7805 */ /* 0x000fe2000001ff00 */
[----:B------:R-:W-:Y:S01]  /*63e0*/  @P5 IMAD R5, R172, -0x10, R7 ;  /* 0xfffffff0ac055824 */ /* 0x000fe200078e0207 */
[----:B------:R-:W-:Y:S01]  /*63f0*/  CS2R R150, SRZ ;  /* 0x0000000000967805 */ /* 0x000fe2000001ff00 */
[----:B------:R-:W-:Y:S01]  /*6400*/  @P5 IMAD R4, R171, 0x10, R6 ;  /* 0x00000010ab045824 */ /* 0x000fe200078e0206 */
[----:B------:R-:W-:Y:S02]  /*6410*/  CS2R R148, SRZ ;  /* 0x0000000000947805 */ /* 0x000fe4000001ff00 */
[----:B------:R-:W-:Y:S02]  /*6420*/  CS2R R146, SRZ ;  /* 0x0000000000927805 */ /* 0x000fe4000001ff00 */
[----:B------:R-:W-:Y:S02]  /*6430*/  CS2R R144, SRZ ;  /* 0x0000000000907805 */ /* 0x000fe4000001ff00 */
[----:B------:R-:W-:Y:S02]  /*6440*/  CS2R R154, SRZ ;  /* 0x00000000009a7805 */ /* 0x000fe4000001ff00 */
[----:B------:R-:W-:Y:S01]  /*6450*/  CS2R R152, SRZ ;  /* 0x0000000000987805 */ /* 0x000fe2000001ff00 */
[----:B------:R-:W-:Y:S06]  /*6460*/  @P1 BRA `(.L_x_109) ;  /* 0x00000000000c1947 */ /* 0x000fec0003800000 */
[----:B------:R-:W-:Y:S04]  /*6470*/  SHF.L.U32 R0, R167, 0x1f, RZ ;  /* 0x0000001fa7007819 */ /* 0x000fe800000006ff */
[----:B------:R-:W1:Y:S02]  /*6480*/  SYNCS.PHASECHK.TRANS64.TRYWAIT P1, [R3+URZ+0x40], R0 ;  /* 0x00004000030075a7 */ /* 0x000e6400080211ff */
[----:B-1----:R-:W-:Y:S05]  /*6490*/  @!P1 BRA `(.L_x_110) ;  /* 0x00000060008c9947 */ /* 0x002fea0003800000 */
.L_x_109:
[----:B------:R-:W-:Y:S05]  /*64a0*/  BSYNC B0 ;  /* 0x0000000000007941 */ /* 0x000fea0003800000 */
.L_x_108:
[----:B------:R-:W-:Y:S01]  /*64b0*/  ISETP.NE.AND P1, PT, R182, RZ, PT ;  /* 0x000000ffb600720c */ /* 0x000fe20003f25270 */
[----:B-1----:R-:W-:Y:S02]  /*64c0*/  VIADD R3, R3, 0x60 ;  /* 0x0000006003037836 */ /* 0x002fe40000000000 */
[----:B------:R-:W-:Y:S02]  /*64d0*/  IMAD.U32 R0, RZ, RZ, UR45 ;  /* 0x0000002dff007e24 */ /* 0x000fe4000f8e00ff */
[----:B------:R-:W-:Y:S03]  /*64e0*/  VIADD R168, R168, 0x1 ;  /* 0x00000001a8a87836 */ /* 0x000fe60000000000 */
[----:B------:R-:W-:Y:S05]  /*64f0*/  PRMT R0, R0, 0x654, R3 ;  /* 0x0000065400007816 */ /* 0x000fea0000000003 */
[----:B------:R1:W2:Y:S04]  /*6500*/  @P1 LDS.128 R140, [R7] ;  /* 0x00000000078c1984 */ /* 0x0002a80000000c00 */
[----:B------:R1:W1:Y:S04]  /*6510*/  @P1 LDS.128 R148, [R5+0x20] ;  /* 0x0000200005941984 */ /* 0x0002680000000c00 */
[----:B------:R1:W1:Y:S04]  /*6520*/  @P1 LDS.128 R144, [R6+0x10] ;  /* 0x0000100006901984 */ /* 0x0002680000000c00 */
[----:B------:R1:W1:Y:S01]  /*6530*/  @P1 LDS.128 R152, [R4+0x10] ;  /* 0x0000100004981984 */ /* 0x0002620000000c00 */
[C---:B------:R-:W-:Y:S01]  /*6540*/  ISETP.NE.AND P1, PT, R168.reuse, 0x4, PT ;  /* 0x00000004a800780c */ /* 0x040fe20003f25270 */
[----:B------:R-:W-:Y:S01]  /*6550*/  @!PT LDS RZ, [RZ] ;  /* 0x00000000fffff984 */ /* 0x000fe20000000800 */
[----:B------:R-:W-:Y:S01]  /*6560*/  @!PT LDS RZ, [RZ] ;  /* 0x00000000fffff984 */ /* 0x000fe20000000800 */
[----:B------:R-:W-:Y:S01]  /*6570*/  @!PT LDS RZ, [RZ] ;  /* 0x00000000fffff984 */ /* 0x000fe20000000800 */
[----:B------:R-:W-:Y:S01]  /*6580*/  @!PT LDS RZ, [RZ] ;  /* 0x00000000fffff984 */ /* 0x000fe20000000800 */
[----:B------:R5:W-:Y:S06]  /*6590*/  MEMBAR.ALL.CTA ;  /* 0x0000000000007992 */ /* 0x000bec0000008000 */
[----:B-----5:R-:W5:Y:S01]  /*65a0*/  FENCE.VIEW.ASYNC.S ;  /* 0x00000000000073c6 */ /* 0x020f620000000000 */
[----:B------:R-:W-:Y:S01]  /*65b0*/  SEL R168, R168, RZ, P1 ;  /* 0x000000ffa8a87207 */ /* 0x000fe20000800000 */
[----:B-----5:R5:W-:Y:S02]  /*65c0*/  SYNCS.ARRIVE.TRANS64.RED.A1T0 RZ, [R0+URZ], RZ ;  /* 0x000000ff00ff79a7 */ /* 0x020be400081004ff */
[----:B-----5:R-:W-:Y:S04]  /*65d0*/  SEL R0, RZ, 0x1, P1 ;  /* 0x00000001ff007807 */ /* 0x020fe80000800000 */
[----:B--2---:R-:W-:Y:S02]  /*65e0*/  LOP3.LUT R167, R167, R0, RZ, 0x3c, !PT ;  /* 0x00000000a7a77212 */ /* 0x004fe400078e3cff */
.L_x_107:
[----:B------:R-:W-:Y:S05]  /*65f0*/  BSYNC B1 ;  /* 0x0000000000017941 */ /* 0x000fea0003800000 */
.L_x_106:
[----:B------:R-:W-:Y:S04]  /*6600*/  SHF.R.U32.HI R0, RZ, 0x15, R71 ;  /* 0x00000015ff007819 */ /* 0x000fe80000011647 */
[----:B------:R-:W-:Y:S01]  /*6610*/  LOP3.LUT P1, RZ, R0, 0x3, R159, 0x48, !PT ;  /* 0x0000000300ff7812 */ /* 0x000fe2000782489f */
[----:B------:R-:W-:Y:S01]  /*6620*/  @!UPT UIADD3 URZ, UPT, UPT, URZ, URZ, URZ ;  /* 0x000000fffffff290 */ /* 0x000fe2000fffe0ff */
[----:B----4-:R-:W-:Y:S11]  /*6630*/  @P0 BRA `(.L_x_111) ;  /* 0x0000000000080947 */ /* 0x010ff60003800000 */
[----:B------:R-:W2:Y:S02]  /*6640*/  SYNCS.PHASECHK.TRANS64.TRYWAIT P0, [R163+URZ+0xb0], R2 ;  /* 0x0000b002a30075a7 */ /* 0x000ea400080011ff */
[----:B--2---:R-:W-:Y:S05]  /*6650*/  @!P0 BRA `(.L_x_112) ;  /* 0x0000006000308947 */ /* 0x004fea0003800000 */
.L_x_111:
[----:B------:R-:W-:Y:S04]  /*6660*/  BSSY.RECONVERGENT B6, `(.L_x_113) ;  /* 0x0000012000067945 */ /* 0x000fe80003800200 */
[----:B------:R-:W-:Y:S05]  /*6670*/  @!P1 BRA `(.L_x_114) ;  /* 0x0000000000409947 */ /* 0x000fea0003800000 */
[----:B------:R-:W1:Y:S01]  /*6680*/  LDCU.64 UR8, c[0x4][0x78] ;  /* 0x01000f00ff0877ac */ /* 0x000e620008000a00 */
[----:B------:R-:W-:Y:S01]  /*6690*/  MOV R3, 0x0 ;  /* 0x0000000000037802 */ /* 0x000fe20000000f00 */
[----:B------:R-:W-:Y:S02]  /*66a0*/  HFMA2 R12, -RZ, RZ, 0, 5.9604644775390625e-08 ;  /* 0x00000001ff0c7431 */ /* 0x000fe400000001ff */
[----:B------:R-:W-:Y:S02]  /*66b0*/  IMAD.MOV.U32 R8, RZ, RZ, 0x192 ;  /* 0x00000192ff087424 */ /* 0x000fe400078e00ff */
[----:B------:R-:W-:Y:S01]  /*66c0*/  IMAD.MOV.U32 R13, RZ, RZ, RZ ;  /* 0x000000ffff0d7224 */ /* 0x000fe200078e00ff */
[----:B------:R-:W4:Y:S01]  /*66d0*/  LDCU.64 UR6, c[0x4][0x80] ;  /* 0x01001000ff0677ac */ /* 0x000f220008000a00 */
[----:B--2---:R-:W2:Y:S01]  /*66e0*/  LDC.64 R2, c[0x4][R3] ;  /* 0x0100000003027b82 */ /* 0x004ea20000000a00 */
[----:B------:R-:W5:Y:S01]  /*66f0*/  LDCU.64 UR4, c[0x4][0x18] ;  /* 0x01000300ff0477ac */ /* 0x000f620008000a00 */
[----:B-1----:R-:W-:Y:S01]  /*6700*/  MOV R5, UR9 ;  /* 0x0000000900057c02 */ /* 0x002fe20008000f00 */
[----:B------:R-:W-:Y:S01]  /*6710*/  IMAD.U32 R4, RZ, RZ, UR8 ;  /* 0x00000008ff047e24 */ /* 0x000fe2000f8e00ff */
[----:B----4-:R-:W-:Y:S01]  /*6720*/  MOV R7, UR7 ;  /* 0x0000000700077c02 */ /* 0x010fe20008000f00 */
[----:B------:R-:W-:Y:S01]  /*6730*/  IMAD.U32 R6, RZ, RZ, UR6 ;  /* 0x00000006ff067e24 */ /* 0x000fe2000f8e00ff */
[----:B-----5:R-:W-:Y:S01]  /*6740*/  MOV R11, UR5 ;  /* 0x00000005000b7c02 */ /* 0x020fe20008000f00 */
[----:B------:R-:W-:Y:S02]  /*6750*/  IMAD.U32 R10, RZ, RZ, UR4 ;  /* 0x00000004ff0a7e24 */ /* 0x000fe4000f8e00ff */
[----:B------:R-:W-:Y:S07]  /*6760*/  LEPC R20, `(.L_x_114) ;  /* 0x000000001014794e */ /* 0x000fee0000000000 */
[----:B--23--:R-:W-:Y:S05]  /*6770*/  CALL.ABS.NOINC R2 ;  /* 0x0000000002007343 */ /* 0x00cfea0003c00000 */
.L_x_114:
[----:B------:R-:W-:Y:S05]  /*6780*/  BSYNC.RECONVERGENT B6 ;  /* 0x0000000000067941 */ /* 0x000fea0003800200 */
.L_x_113:
[-C--:B------:R-:W-:Y:S01]  /*6790*/  F2FP.F16.E4M3.UNPACK_B R74, R140.reuse ;  /* 0x0000008cff4a723e */ /* 0x080fe200020006ff */
[----:B------:R-:W-:Y:S05]  /*67a0*/  WARPSYNC.ALL ;  /* 0x0000000000007948 */ /* 0x000fea0003800000 */
[----:B------:R-:W-:Y:S01]  /*67b0*/  R2UR UR4, R71 ;  /* 0x00000000470472ca */ /* 0x000fe200000e0000 */
[--C-:B------:R-:W-:Y:S01]  /*67c0*/  HADD2.F32 R72, -RZ, R74.reuse.H0_H0 ;  /* 0x2000004aff487230 */ /* 0x100fe20000004100 */
[----:B------:R-:W-:Y:S01]  /*67d0*/  F2FP.F16.E4M3.UNPACK_B R76, R140.H1 ;  /* 0x0000008cff4c723e */ /* 0x000fe200030006ff */
[----:B------:R-:W-:Y:S01]  /*67e0*/  HADD2.F32 R75, -RZ, R74.H1_H1 ;  /* 0x3000004aff4b7230 */ /* 0x000fe20000004100 */
[-C--:B------:R-:W-:Y:S01]  /*67f0*/  F2FP.F16.E4M3.UNPACK_B R78, R141.reuse ;  /* 0x0000008dff4e723e */ /* 0x080fe200020006ff */
[----:B------:R-:W-:Y:S01]  /*6800*/  BSSY.RECONVERGENT B0, `(.L_x_115) ;  /* 0x000011d000007945 */ /* 0x000fe20003800200 */
[----:B------:R-:W-:Y:S01]  /*6810*/  F2FP.F16.E4M3.UNPACK_B R80, R141.H1 ;  /* 0x0000008dff50723e */ /* 0x000fe200030006ff */
[----:B------:R-:W-:Y:S01]  /*6820*/  HADD2.F32 R74, -RZ, R76.H0_H0 ;  /* 0x2000004cff4a7230 */ /* 0x000fe20000004100 */
[-C--:B------:R-:W-:Y:S01]  /*6830*/  F2FP.F16.E4M3.UNPACK_B R82, R142.reuse ;  /* 0x0000008eff52723e */ /* 0x080fe200020006ff */
[--C-:B------:R-:W-:Y:S01]  /*6840*/  HADD2.F32 R77, -RZ, R78.reuse.H0_H0 ;  /* 0x2000004eff4d7230 */ /* 0x100fe20000004100 */
[----:B------:R-:W-:Y:S01]  /*6850*/  F2FP.F16.E4M3.UNPACK_B R84, R142.H1 ;  /* 0x0000008eff54723e */ /* 0x000fe200030006ff */
[----:B------:R-:W-:Y:S01]  /*6860*/  HADD2.F32 R78, -RZ, R78.H1_H1 ;  /* 0x3000004eff4e7230 */ /* 0x000fe20000004100 */
[-C--:B------:R-:W-:Y:S01]  /*6870*/  F2FP.F16.E4M3.UNPACK_B R86, R143.reuse ;  /* 0x0000008fff56723e */ /* 0x080fe200020006ff */
[----:B-1----:R-:W3:Y:S01]  /*6880*/  LDTM.x64 R4, tmem[UR4] ;  /* 0x00000004000479ee */ /* 0x002ee20008340000 */
[----:B------:R-:W-:Y:S01]  /*6890*/  F2FP.F16.E4M3.UNPACK_B R88, R143.H1 ;  /* 0x0000008fff58723e */ /* 0x000fe200030006ff */
[----:B------:R-:W-:Y:S01]  /*68a0*/  HADD2.F32 R76, -RZ, R76.H1_H1 ;  /* 0x3000004cff4c7230 */ /* 0x000fe20000004100 */
[-C--:B------:R-:W-:Y:S01]  /*68b0*/  F2FP.F16.E4M3.UNPACK_B R90, R144.reuse ;  /* 0x00000090ff5a723e */ /* 0x080fe200020006ff */
[----:B------:R-:W-:Y:S01]  /*68c0*/  HADD2.F32 R79, -RZ, R80.H0_H0 ;  /* 0x20000050ff4f7230 */ /* 0x000fe20000004100 */
[----:B------:R-:W-:Y:S01]  /*68d0*/  F2FP.F16.E4M3.UNPACK_B R92, R144.H1 ;  /* 0x00000090ff5c723e */ /* 0x000fe200030006ff */
[--C-:B------:R-:W-:Y:S01]  /*68e0*/  HADD2.F32 R81, -RZ, R82.reuse.H0_H0 ;  /* 0x20000052ff517230 */ /* 0x100fe20000004100 */
[----:B------:R-:W-:Y:S01]  /*68f0*/  SHF.L.U32 R188, R166, 0x4, RZ ;  /* 0x00000004a6bc7819 */ /* 0x000fe200000006ff */
[----:B------:R-:W-:Y:S01]  /*6900*/  HADD2.F32 R82, -RZ, R82.H1_H1 ;  /* 0x30000052ff527230 */ /* 0x000fe20000004100 */
[----:B------:R-:W-:Y:S01]  /*6910*/  SHF.L.U32 R190, R165, 0x4, RZ ;  /* 0x00000004a5be7819 */ /* 0x000fe200000006ff */
[--C-:B------:R-:W-:Y:S01]  /*6920*/  HADD2.F32 R85, -RZ, R86.reuse.H0_H0 ;  /* 0x20000056ff557230 */ /* 0x100fe20000004100 */
[C---:B------:R-:W-:Y:S01]  /*6930*/  IADD3 R178, PT, PT, R173.reuse, R188, RZ ;  /* 0x000000bcadb27210 */ /* 0x040fe20007ffe0ff */
[----:B------:R-:W-:Y:S01]  /*6940*/  HADD2.F32 R86, -RZ, R86.H1_H1 ;  /* 0x30000056ff567230 */ /* 0x000fe20000004100 */
[----:B------:R-:W-:Y:S01]  /*6950*/  IADD3 R180, PT, PT, R173, R190, RZ ;  /* 0x000000beadb47210 */ /* 0x000fe20007ffe0ff */
[--C-:B------:R-:W-:Y:S01]  /*6960*/  HADD2.F32 R89, -RZ, R90.reuse.H0_H0 ;  /* 0x2000005aff597230 */ /* 0x100fe20000004100 */
[----:B------:R-:W-:Y:S01]  /*6970*/  SHF.L.U32 R183, R171, 0x4, RZ ;  /* 0x00000004abb77819 */ /* 0x000fe200000006ff */
[----:B------:R-:W-:Y:S01]  /*6980*/  HADD2.F32 R90, -RZ, R90.H1_H1 ;  /* 0x3000005aff5a7230 */ /* 0x000fe20000004100 */
[----:B------:R-:W-:Y:S01]  /*6990*/  F2FP.F16.E4M3.UNPACK_B R94, R145 ;  /* 0x00000091ff5e723e */ /* 0x000fe200020006ff */
[----:B------:R-:W-:Y:S01]  /*69a0*/  HADD2.F32 R80, -RZ, R80.H1_H1 ;  /* 0x30000050ff507230 */ /* 0x000fe20000004100 */
[----:B------:R-:W-:Y:S01]  /*69b0*/  F2FP.F16.E4M3.UNPACK_B R98, R146 ;  /* 0x00000092ff62723e */ /* 0x000fe200020006ff */
[----:B------:R-:W-:Y:S01]  /*69c0*/  HADD2.F32 R83, -RZ, R84.H0_H0 ;  /* 0x20000054ff537230 */ /* 0x000fe20000004100 */
[----:B------:R-:W-:Y:S01]  /*69d0*/  F2FP.F16.E4M3.UNPACK_B R102, R147 ;  /* 0x00000093ff66723e */ /* 0x000fe200020006ff */
[--C-:B------:R-:W-:Y:S01]  /*69e0*/  HADD2.F32 R93, -RZ, R94.reuse.H0_H0 ;  /* 0x2000005eff5d7230 */ /* 0x100fe20000004100 */
[----:B------:R-:W-:Y:S01]  /*69f0*/  F2FP.F16.E4M3.UNPACK_B R106, R148 ;  /* 0x00000094ff6a723e */ /* 0x000fe200020006ff */
[C---:B---3--:R-:W-:Y:S01]  /*6a00*/  FMUL R0, R70.reuse, R4 ;  /* 0x0000000446007220 */ /* 0x048fe20000400000 */
[C---:B--2---:R-:W-:Y:S01]  /*6a10*/  FMUL R2, R70.reuse, R5 ;  /* 0x0000000546027220 */ /* 0x044fe20000400000 */
[C---:B------:R-:W-:Y:S01]  /*6a20*/  FMUL R4, R70.reuse, R8 ;  /* 0x0000000846047220 */ /* 0x040fe20000400000 */
[C---:B------:R-:W-:Y:S01]  /*6a30*/  FMUL R5, R70.reuse, R9 ;  /* 0x0000000946057220 */ /* 0x040fe20000400000 */
[C---:B------:R-:W-:Y:S01]  /*6a40*/  FFMA R0, R73.reuse, R72, R0 ;  /* 0x0000004849007223 */ /* 0x040fe20000000000 */
[C---:B------:R-:W-:Y:S01]  /*6a50*/  FFMA R2, R73.reuse, R75, R2 ;  /* 0x0000004b49027223 */ /* 0x040fe20000000002 */
[C---:B------:R-:W-:Y:S01]  /*6a60*/  FMUL R8, R70.reuse, R12 ;  /* 0x0000000c46087220 */ /* 0x040fe20000400000 */
[C---:B------:R-:W-:Y:S01]  /*6a70*/  FMUL R9, R70.reuse, R13 ;  /* 0x0000000d46097220 */ /* 0x040fe20000400000 */
[C---:B------:R-:W-:Y:S01]  /*6a80*/  FMUL R12, R70.reuse, R16 ;  /* 0x00000010460c7220 */ /* 0x040fe20000400000 */
[C---:B------:R-:W-:Y:S01]  /*6a90*/  FMUL R13, R70.reuse, R17 ;  /* 0x00000011460d7220 */ /* 0x040fe20000400000 */
[C---:B------:R-:W-:Y:S01]  /*6aa0*/  FMUL R16, R70.reuse, R20 ;  /* 0x0000001446107220 */ /* 0x040fe20000400000 */
[C---:B------:R-:W-:Y:S01]  /*6ab0*/  FMUL R17, R70.reuse, R21 ;  /* 0x0000001546117220 */ /* 0x040fe20000400000 */
[----:B------:R-:W-:Y:S02]  /*6ac0*/  HADD2.F32 R94, -RZ, R94.H1_H1 ;  /* 0x3000005eff5e7230 */ /* 0x000fe40000004100 */
[C---:B------:R-:W-:Y:S01]  /*6ad0*/  FMUL R20, R70.reuse, R24 ;  /* 0x0000001846147220 */ /* 0x040fe20000400000 */
[C---:B------:R-:W-:Y:S01]  /*6ae0*/  FMUL R21, R70.reuse, R25 ;  /* 0x0000001946157220 */ /* 0x040fe20000400000 */
[--C-:B------:R-:W-:Y:S02]  /*6af0*/  HADD2.F32 R97, -RZ, R98.reuse.H0_H0 ;  /* 0x20000062ff617230 */ /* 0x100fe40000004100 */
[C---:B------:R-:W-:Y:S01]  /*6b00*/  FMUL R24, R70.reuse, R28 ;  /* 0x0000001c46187220 */ /* 0x040fe20000400000 */
[----:B------:R-:W-:Y:S02]  /*6b10*/  HADD2.F32 R98, -RZ, R98.H1_H1 ;  /* 0x30000062ff627230 */ /* 0x000fe40000004100 */
[C---:B------:R-:W-:Y:S01]  /*6b20*/  FMUL R25, R70.reuse, R29 ;  /* 0x0000001d46197220 */ /* 0x040fe20000400000 */
[--C-:B------:R-:W-:Y:S02]  /*6b30*/  HADD2.F32 R101, -RZ, R102.reuse.H0_H0 ;  /* 0x20000066ff657230 */ /* 0x100fe40000004100 */
[C---:B------:R-:W-:Y:S01]  /*6b40*/  FMUL R28, R70.reuse, R32 ;  /* 0x00000020461c7220 */ /* 0x040fe20000400000 */
[----:B------:R-:W-:Y:S02]  /*6b50*/  HADD2.F32 R102, -RZ, R102.H1_H1 ;  /* 0x30000066ff667230 */ /* 0x000fe40000004100 */
[C---:B------:R-:W-:Y:S01]  /*6b60*/  FMUL R29, R70.reuse, R33 ;  /* 0x00000021461d7220 */ /* 0x040fe20000400000 */
[--C-:B------:R-:W-:Y:S02]  /*6b70*/  HADD2.F32 R105, -RZ, R106.reuse.H0_H0 ;  /* 0x2000006aff697230 */ /* 0x100fe40000004100 */
[C---:B------:R-:W-:Y:S01]  /*6b80*/  FMUL R32, R70.reuse, R36 ;  /* 0x0000002446207220 */ /* 0x040fe20000400000 */
[----:B------:R-:W-:Y:S01]  /*6b90*/  F2FP.F16.E4M3.UNPACK_B R96, R145.H1 ;  /* 0x00000091ff60723e */ /* 0x000fe200030006ff */
[----:B------:R-:W-:Y:S02]  /*6ba0*/  HADD2.F32 R106, -RZ, R106.H1_H1 ;  /* 0x3000006aff6a7230 */ /* 0x000fe40000004100 */
[C---:B------:R-:W-:Y:S01]  /*6bb0*/  FMUL R33, R70.reuse, R37 ;  /* 0x0000002546217220 */ /* 0x040fe20000400000 */
[C---:B------:R-:W-:Y:S01]  /*6bc0*/  FMUL R36, R70.reuse, R40 ;  /* 0x0000002846247220 */ /* 0x040fe20000400000 */
[----:B------:R-:W-:Y:S01]  /*6bd0*/  F2FP.F16.E4M3.UNPACK_B R100, R146.H1 ;  /* 0x00000092ff64723e */ /* 0x000fe200030006ff */
        /* <DEDUP_REMOVED lines=8> */
[----:B------:R-:W-:Y:S01]  /*6c60*/  F2FP.F16.E4M3.UNPACK_B R110, R149 ;  /* 0x00000095ff6e723e */ /* 0x000fe200020006ff */
[C---:B------:R-:W-:Y:S01]  /*6c70*/  FMUL R49, R70.reuse, R53 ;  /* 0x0000003546317220 */ /* 0x040fe20000400000 */
[C---:B------:R-:W-:Y:S01]  /*6c80*/  FMUL R52, R70.reuse, R56 ;  /* 0x0000003846347220 */ /* 0x040fe20000400000 */
[----:B------:R-:W-:Y:S01]  /*6c90*/  F2FP.F16.E4M3.UNPACK_B R112, R149.H1 ;  /* 0x00000095ff70723e */ /* 0x000fe200030006ff */
[C---:B------:R-:W-:Y:S01]  /*6ca0*/  FMUL R53, R70.reuse, R57 ;  /* 0x0000003946357220 */ /* 0x040fe20000400000 */
[--C-:B------:R-:W-:Y:S02]  /*6cb0*/  HADD2.F32 R109, -RZ, R110.reuse.H0_H0 ;  /* 0x2000006eff6d7230 */ /* 0x100fe40000004100 */
[C---:B------:R-:W-:Y:S01]  /*6cc0*/  FMUL R56, R70.reuse, R60 ;  /* 0x0000003c46387220 */ /* 0x040fe20000400000 */
[----:B------:R-:W-:Y:S01]  /*6cd0*/  F2FP.F16.E4M3.UNPACK_B R114, R150 ;  /* 0x00000096ff72723e */ /* 0x000fe200020006ff */
[----:B------:R-:W-:Y:S02]  /*6ce0*/  HADD2.F32 R110, -RZ, R110.H1_H1 ;  /* 0x3000006eff6e7230 */ /* 0x000fe40000004100 */
[C---:B------:R-:W-:Y:S01]  /*6cf0*/  FMUL R57, R70.reuse, R61 ;  /* 0x0000003d46397220 */ /* 0x040fe20000400000 */
[C---:B------:R-:W-:Y:S01]  /*6d00*/  FMUL R60, R70.reuse, R64 ;  /* 0x00000040463c7220 */ /* 0x040fe20000400000 */
[----:B------:R-:W-:Y:S01]  /*6d10*/  F2FP.F16.E4M3.UNPACK_B R116, R150.H1 ;  /* 0x00000096ff74723e */ /* 0x000fe200030006ff */
[--C-:B------:R-:W-:Y:S02]  /*6d20*/  HADD2.F32 R113, -RZ, R114.reuse.H0_H0 ;  /* 0x20000072ff717230 */ /* 0x100fe40000004100 */
[C---:B------:R-:W-:Y:S01]  /*6d30*/  FMUL R61, R70.reuse, R65 ;  /* 0x00000041463d7220 */ /* 0x040fe20000400000 */
[----:B------:R-:W-:Y:S02]  /*6d40*/  HADD2.F32 R114, -RZ, R114.H1_H1 ;  /* 0x30000072ff727230 */ /* 0x000fe40000004100 */
[C---:B------:R-:W-:Y:S01]  /*6d50*/  FMUL R3, R70.reuse, R6 ;  /* 0x0000000646037220 */ /* 0x040fe20000400000 */
[----:B------:R-:W-:Y:S01]  /*6d60*/  F2FP.F16.E4M3.UNPACK_B R118, R151 ;  /* 0x00000097ff76723e */ /* 0x000fe200020006ff */
[C---:B------:R-:W-:Y:S01]  /*6d70*/  FMUL R7, R70.reuse, R7 ;  /* 0x0000000746077220 */ /* 0x040fe20000400000 */
[C---:B------:R-:W-:Y:S01]  /*6d80*/  FMUL R6, R70.reuse, R10 ;  /* 0x0000000a46067220 */ /* 0x040fe20000400000 */
[----:B------:R-:W-:Y:S01]  /*6d90*/  F2FP.F16.E4M3.UNPACK_B R120, R151.H1 ;  /* 0x00000097ff78723e */ /* 0x000fe200030006ff */
[C---:B------:R-:W-:Y:S01]  /*6da0*/  FFMA R3, R73.reuse, R74, R3 ;  /* 0x0000004a49037223 */ /* 0x040fe20000000003 */
[C---:B------:R-:W-:Y:S01]  /*6db0*/  FFMA R7, R73.reuse, R76, R7 ;  /* 0x0000004c49077223 */ /* 0x040fe20000000007 */
[----:B------:R-:W-:Y:S01]  /*6dc0*/  F2FP.F16.E4M3.UNPACK_B R122, R152 ;  /* 0x00000098ff7a723e */ /* 0x000fe200020006ff */
[C---:B------:R-:W-:Y:S01]  /*6dd0*/  FFMA R4, R73.reuse, R77, R4 ;  /* 0x0000004d49047223 */ /* 0x040fe20000000004 */
[C---:B------:R-:W-:Y:S01]  /*6de0*/  FFMA R5, R73.reuse, R78, R5 ;  /* 0x0000004e49057223 */ /* 0x040fe20000000005 */
[----:B------:R-:W-:Y:S01]  /*6df0*/  F2FP.F16.E4M3.UNPACK_B R124, R152.H1 ;  /* 0x00000098ff7c723e */ /* 0x000fe200030006ff */
[----:B------:R-:W-:Y:S01]  /*6e00*/  FFMA R6, R73, R79, R6 ;  /* 0x0000004f49067223 */ /* 0x000fe20000000006 */
[----:B------:R-:W-:Y:S01]  /*6e10*/  F2FP.SATFINITE.E4M3.F32.PACK_AB_MERGE_C R179, R7, R3, RZ ;  /* 0x0000000307b3723e */ /* 0x000fe200048070ff */
[--C-:B------:R-:W-:Y:S02]  /*6e20*/  HADD2.F32 R117, -RZ, R118.reuse.H0_H0 ;  /* 0x20000076ff757230 */ /* 0x100fe40000004100 */
[----:B------:R-:W-:Y:S01]  /*6e30*/  FMUL R11, R70, R11 ;  /* 0x0000000b460b7220 */ /* 0x000fe20000400000 */
[----:B------:R-:W-:Y:S01]  /*6e40*/  HADD2.F32 R118, -RZ, R118.H1_H1 ;  /* 0x30000076ff767230 */ /* 0x000fe20000004100 */
[----:B------:R-:W-:Y:S01]  /*6e50*/  F2FP.SATFINITE.E4M3.F32.PACK_AB_MERGE_C R184, R2, R0, R179 ;  /* 0x0000000002b8723e */ /* 0x000fe200048070b3 */
[--C-:B------:R-:W-:Y:S01]  /*6e60*/  HADD2.F32 R121, -RZ, R122.reuse.H0_H0 ;  /* 0x2000007aff797230 */ /* 0x100fe20000004100 */
[----:B------:R-:W-:Y:S01]  /*6e70*/  IADD3 R179, PT, PT, R183, R178, RZ ;  /* 0x000000b2b7b37210 */ /* 0x000fe20007ffe0ff */
[C---:B------:R-:W-:Y:S01]  /*6e80*/  FFMA R11, R73.reuse, R80, R11 ;  /* 0x00000050490b7223 */ /* 0x040fe2000000000b */
[C---:B------:R-:W-:Y:S01]  /*6e90*/  FFMA R8, R73.reuse, R81, R8 ;  /* 0x0000005149087223 */ /* 0x040fe20000000008 */
[----:B------:R-:W-:Y:S01]  /*6ea0*/  FFMA R9, R73, R82, R9 ;  /* 0x0000005249097223 */ /* 0x000fe20000000009 */
[----:B------:R-:W-:Y:S02]  /*6eb0*/  HADD2.F32 R122, -RZ, R122.H1_H1 ;  /* 0x3000007aff7a7230 */ /* 0x000fe40000004100 */
[C---:B------:R-:W-:Y:S01]  /*6ec0*/  FMUL R10, R70.reuse, R14 ;  /* 0x0000000e460a7220 */ /* 0x040fe20000400000 */
[----:B------:R-:W-:Y:S01]  /*6ed0*/  HADD2.F32 R84, -RZ, R84.H1_H1 ;  /* 0x30000054ff547230 */ /* 0x000fe20000004100 */
[----:B------:R-:W-:Y:S01]  /*6ee0*/  F2FP.SATFINITE.E4M3.F32.PACK_AB_MERGE_C R185, R11, R6, RZ ;  /* 0x000000060bb9723e */ /* 0x000fe200048070ff */
[C---:B------:R-:W-:Y:S01]  /*6ef0*/  FMUL R15, R70.reuse, R15 ;  /* 0x0000000f460f7220 */ /* 0x040fe20000400000 */
[--C-:B------:R-:W-:Y:S02]  /*6f00*/  HADD2.F32 R87, -RZ, R88.reuse.H0_H0 ;  /* 0x20000058ff577230 */ /* 0x100fe40000004100 */
[----:B------:R-:W-:Y:S01]  /*6f10*/  FFMA R10, R73, R83, R10 ;  /* 0x00000053490a7223 */ /* 0x000fe2000000000a */
[----:B------:R-:W-:Y:S01]  /*6f20*/  F2FP.SATFINITE.E4M3.F32.PACK_AB_MERGE_C R185, R5, R4, R185 ;  /* 0x0000000405b9723e */ /* 0x000fe200048070b9 */
[C---:B------:R-:W-:Y:S01]  /*6f30*/  FFMA R15, R73.reuse, R84, R15 ;  /* 0x00000054490f7223 */ /* 0x040fe2000000000f */
[C---:B------:R-:W-:Y:S01]  /*6f40*/  FFMA R12, R73.reuse, R85, R12 ;  /* 0x00000055490c7223 */ /* 0x040fe2000000000c */
[----:B------:R-:W-:Y:S01]  /*6f50*/  FFMA R13, R73, R86, R13 ;  /* 0x00000056490d7223 */ /* 0x000fe2000000000d */
[----:B------:R-:W-:Y:S02]  /*6f60*/  HADD2.F32 R88, -RZ, R88.H1_H1 ;  /* 0x30000058ff587230 */ /* 0x000fe40000004100 */
[C---:B------:R-:W-:Y:S01]  /*6f70*/  FMUL R14, R70.reuse, R18 ;  /* 0x00000012460e7220 */ /* 0x040fe20000400000 */
[----:B------:R-:W-:Y:S01]  /*6f80*/  F2FP.F16.E4M3.UNPACK_B R126, R153 ;  /* 0x00000099ff7e723e */ /* 0x000fe200020006ff */
[C---:B------:R-:W-:Y:S01]  /*6f90*/  FMUL R19, R70.reuse, R19 ;  /* 0x0000001346137220 */ /* 0x040fe20000400000 */
[----:B------:R-:W-:Y:S01]  /*6fa0*/  HADD2.F32 R91, -RZ, R92.H0_H0 ;  /* 0x2000005cff5b7230 */ /* 0x000fe20000004100 */
[----:B------:R-:W-:Y:S01]  /*6fb0*/  F2FP.SATFINITE.E4M3.F32.PACK_AB_MERGE_C R186, R15, R10, RZ ;  /* 0x0000000a0fba723e */ /* 0x000fe200048070ff */
[C---:B------:R-:W-:Y:S01]  /*6fc0*/  FFMA R14, R73.reuse, R87, R14 ;  /* 0x00000057490e7223 */ /* 0x040fe2000000000e */
[C---:B------:R-:W-:Y:S01]  /*6fd0*/  FFMA R19, R73.reuse, R88, R19 ;  /* 0x0000005849137223 */ /* 0x040fe20000000013 */
[C---:B------:R-:W-:Y:S01]  /*6fe0*/  FFMA R16, R73.reuse, R89, R16 ;  /* 0x0000005949107223 */ /* 0x040fe20000000010 */
[----:B------:R-:W-:Y:S01]  /*6ff0*/  F2FP.F16.E4M3.UNPACK_B R128, R153.H1 ;  /* 0x00000099ff80723e */ /* 0x000fe200030006ff */
[----:B------:R-:W-:Y:S01]  /*7000*/  FFMA R17, R73, R90, R17 ;  /* 0x0000005a49117223 */ /* 0x000fe20000000011 */
[----:B------:R-:W-:Y:S01]  /*7010*/  F2FP.SATFINITE.E4M3.F32.PACK_AB_MERGE_C R186, R9, R8, R186 ;  /* 0x0000000809ba723e */ /* 0x000fe200048070ba */
[--C-:B------:R-:W-:Y:S01]  /*7020*/  HADD2.F32 R125, -RZ, R126.reuse.H0_H0 ;  /* 0x2000007eff7d7230 */ /* 0x100fe20000004100 */
[----:B------:R-:W-:Y:S01]  /*7030*/  F2FP.SATFINITE.E4M3.F32.PACK_AB_MERGE_C R187, R19, R14, RZ ;  /* 0x0000000e13bb723e */ /* 0x000fe200048070ff */
[----:B------:R-:W-:Y:S02]  /*7040*/  HADD2.F32 R126, -RZ, R126.H1_H1 ;  /* 0x3000007eff7e7230 */ /* 0x000fe40000004100 */
[C---:B------:R-:W-:Y:S01]  /*7050*/  FMUL R18, R70.reuse, R22 ;  /* 0x0000001646127220 */ /* 0x040fe20000400000 */
[----:B------:R-:W-:Y:S01]  /*7060*/  HADD2.F32 R92, -RZ, R92.H1_H1 ;  /* 0x3000005cff5c7230 */ /* 0x000fe20000004100 */
[----:B------:R-:W-:Y:S01]  /*7070*/  F2FP.SATFINITE.E4M3.F32.PACK_AB_MERGE_C R187, R13, R12, R187 ;  /* 0x0000000c0dbb723e */ /* 0x000fe200048070bb */
[C---:B------:R-:W-:Y:S01]  /*7080*/  FMUL R23, R70.reuse, R23 ;  /* 0x0000001746177220 */ /* 0x040fe20000400000 */
[--C-:B------:R-:W-:Y:S02]  /*7090*/  HADD2.F32 R95, -RZ, R96.reuse.H0_H0 ;  /* 0x20000060ff5f7230 */ /* 0x100fe40000004100 */
[C---:B------:R-:W-:Y:S01]  /*70a0*/  FFMA R18, R73.reuse, R91, R18 ;  /* 0x0000005b49127223 */ /* 0x040fe20000000012 */
[----:B------:R-:W-:Y:S01]  /*70b0*/  HADD2.F32 R96, -RZ, R96.H1_H1 ;  /* 0x30000060ff607230 */ /* 0x000fe20000004100 */
[----:B------:R1:W-:Y:S01]  /*70c0*/  STS.128 [R137+UR44+0x8200], R184 ;  /* 0x008200b889007988 */ /* 0x0003e20008000c2c */
[C---:B------:R-:W-:Y:S01]  /*70d0*/  FFMA R23, R73.reuse, R92, R23 ;  /* 0x0000005c49177223 */ /* 0x040fe20000000017 */
[C---:B------:R-:W-:Y:S01]  /*70e0*/  FFMA R20, R73.reuse, R93, R20 ;  /* 0x0000005d49147223 */ /* 0x040fe20000000014 */
[----:B------:R-:W-:Y:S01]  /*70f0*/  FFMA R21, R73, R94, R21 ;  /* 0x0000005e49157223 */ /* 0x000fe20000000015 */
        /* <DEDUP_REMOVED lines=20> */
[----:B------:R-:W-:Y:S02]  /*7240*/  HADD2.F32 R104, -RZ, R104.H1_H1 ;  /* 0x30000068ff687230 */ /* 0x000fe40000004100 */
        /* <DEDUP_REMOVED lines=24> */
[----:B------:R1:W-:Y:S01]  /*73d0*/  STS.128 [R178+0x8010], R192 ;  /* 0x008010c0b2007388 */ /* 0x0003e20000000c00 */
[C---:B------:R-:W-:Y:S01]  /*73e0*/  FFMA R39, R73.reuse, R108, R39 ;  /* 0x0000006c49277223 */ /* 0x040fe20000000027 */
[C---:B------:R-:W-:Y:S01]  /*73f0*/  FFMA R36, R73.reuse, R109, R36 ;  /* 0x0000006d49247223 */ /* 0x040fe20000000024 */
[----:B------:R-:W-:Y:S01]  /*7400*/  FFMA R37, R73, R110, R37 ;  /* 0x0000006e49257223 */ /* 0x000fe20000000025 */
[----:B------:R-:W-:Y:S01]  /*7410*/  FMUL R38, R70, R42 ;  /* 0x0000002a46267220 */ /* 0x000fe20000400000 */
[----:B------:R-:W-:Y:S01]  /*7420*/  ISETP.NE.AND P0, PT, R176, RZ, PT ;  /* 0x000000ffb000720c */ /* 0x000fe20003f05270 */
[C---:B------:R-:W-:Y:S01]  /*7430*/  FMUL R43, R70.reuse, R43 ;  /* 0x0000002b462b7220 */ /* 0x040fe20000400000 */
[--C-:B------:R-:W-:Y:S01]  /*7440*/  HADD2.F32 R115, -RZ, R116.reuse.H0_H0 ;  /* 0x20000074ff737230 */ /* 0x100fe20000004100 */
[----:B------:R-:W-:Y:S01]  /*7450*/  F2FP.SATFINITE.E4M3.F32.PACK_AB_MERGE_C R196, R39, R34, RZ ;  /* 0x0000002227c4723e */ /* 0x000fe200048070ff */
[C---:B------:R-:W-:Y:S01]  /*7460*/  FFMA R38, R73.reuse, R111, R38 ;  /* 0x0000006f49267223 */ /* 0x040fe20000000026 */
[C---:B------:R-:W-:Y:S01]  /*7470*/  FFMA R43, R73.reuse, R112, R43 ;  /* 0x00000070492b7223 */ /* 0x040fe2000000002b */
[----:B------:R-:W-:Y:S01]  /*7480*/  FFMA R40, R73, R113, R40 ;  /* 0x0000007149287223 */ /* 0x000fe20000000028 */
[----:B------:R-:W-:Y:S01]  /*7490*/  F2FP.SATFINITE.E4M3.F32.PACK_AB_MERGE_C R196, R33, R32, R196 ;  /* 0x0000002021c4723e */ /* 0x000fe200048070c4 */
[----:B------:R-:W-:Y:S01]  /*74a0*/  FFMA R41, R73, R114, R41 ;  /* 0x0000007249297223 */ /* 0x000fe20000000029 */
[----:B------:R-:W-:Y:S01]  /*74b0*/  HADD2.F32 R116, -RZ, R116.H1_H1 ;  /* 0x30000074ff747230 */ /* 0x000fe20000004100 */
[----:B------:R-:W-:Y:S01]  /*74c0*/  F2FP.SATFINITE.E4M3.F32.PACK_AB_MERGE_C R197, R43, R38, RZ ;  /* 0x000000262bc5723e */ /* 0x000fe200048070ff */
[C---:B------:R-:W-:Y:S01]  /*74d0*/  FMUL R42, R70.reuse, R46 ;  /* 0x0000002e462a7220 */ /* 0x040fe20000400000 */
[C---:B------:R-:W-:Y:S01]  /*74e0*/  FMUL R47, R70.reuse, R47 ;  /* 0x0000002f462f7220 */ /* 0x040fe20000400000 */
[--C-:B------:R-:W-:Y:S01]  /*74f0*/  HADD2.F32 R119, -RZ, R120.reuse.H0_H0 ;  /* 0x20000078ff777230 */ /* 0x100fe20000004100 */
[----:B------:R-:W-:Y:S01]  /*7500*/  F2FP.SATFINITE.E4M3.F32.PACK_AB_MERGE_C R197, R37, R36, R197 ;  /* 0x0000002425c5723e */ /* 0x000fe200048070c5 */
[C---:B------:R-:W-:Y:S01]  /*7510*/  FFMA R42, R73.reuse, R115, R42 ;  /* 0x00000073492a7223 */ /* 0x040fe2000000002a */
[C---:B------:R-:W-:Y:S01]  /*7520*/  FFMA R47, R73.reuse, R116, R47 ;  /* 0x00000074492f7223 */ /* 0x040fe2000000002f */
[----:B------:R-:W-:Y:S01]  /*7530*/  FFMA R44, R73, R117, R44 ;  /* 0x00000075492c7223 */ /* 0x000fe2000000002c */
[----:B------:R-:W-:Y:S01]  /*7540*/  ISETP.NE.AND P6, PT, R189, RZ, PT ;  /* 0x000000ffbd00720c */ /* 0x000fe20003fc5270 */
[----:B------:R-:W-:Y:S01]  /*7550*/  FFMA R45, R73, R118, R45 ;  /* 0x00000076492d7223 */ /* 0x000fe2000000002d */
[----:B------:R-:W-:Y:S01]  /*7560*/  HADD2.F32 R120, -RZ, R120.H1_H1 ;  /* 0x30000078ff787230 */ /* 0x000fe20000004100 */
[----:B------:R-:W-:Y:S01]  /*7570*/  F2FP.SATFINITE.E4M3.F32.PACK_AB_MERGE_C R198, R47, R42, RZ ;  /* 0x0000002a2fc6723e */ /* 0x000fe200048070ff */
[C---:B------:R-:W-:Y:S01]  /*7580*/  FMUL R46, R70.reuse, R50 ;  /* 0x00000032462e7220 */ /* 0x040fe20000400000 */
[C---:B------:R-:W-:Y:S01]  /*7590*/  FMUL R51, R70.reuse, R51 ;  /* 0x0000003346337220 */ /* 0x040fe20000400000 */
[--C-:B------:R-:W-:Y:S02]  /*75a0*/  HADD2.F32 R123, -RZ, R124.reuse.H0_H0 ;  /* 0x2000007cff7b7230 */ /* 0x100fe40000004100 */
[C---:B------:R-:W-:Y:S01]  /*75b0*/  FMUL R50, R70.reuse, R54 ;  /* 0x0000003646327220 */ /* 0x040fe20000400000 */
[C---:B------:R-:W-:Y:S01]  /*75c0*/  FFMA R46, R73.reuse, R119, R46 ;  /* 0x00000077492e7223 */ /* 0x040fe2000000002e */
[----:B------:R-:W-:Y:S02]  /*75d0*/  HADD2.F32 R124, -RZ, R124.H1_H1 ;  /* 0x3000007cff7c7230 */ /* 0x000fe40000004100 */
[C---:B------:R-:W-:Y:S01]  /*75e0*/  FFMA R51, R73.reuse, R120, R51 ;  /* 0x0000007849337223 */ /* 0x040fe20000000033 */
[C---:B------:R-:W-:Y:S01]  /*75f0*/  FMUL R55, R70.reuse, R55 ;  /* 0x0000003746377220 */ /* 0x040fe20000400000 */
[C---:B------:R-:W-:Y:S01]  /*7600*/  FFMA R48, R73.reuse, R121, R48 ;  /* 0x0000007949307223 */ /* 0x040fe20000000030 */
[C---:B------:R-:W-:Y:S01]  /*7610*/  FFMA R49, R73.reuse, R122, R49 ;  /* 0x0000007a49317223 */ /* 0x040fe20000000031 */
[--C-:B------:R-:W-:Y:S02]  /*7620*/  HADD2.F32 R127, -RZ, R128.reuse.H0_H0 ;  /* 0x20000080ff7f7230 */ /* 0x100fe40000004100 */
[C---:B------:R-:W-:Y:S01]  /*7630*/  FFMA R50, R73.reuse, R123, R50 ;  /* 0x0000007b49327223 */ /* 0x040fe20000000032 */
[----:B------:R-:W-:Y:S02]  /*7640*/  HADD2.F32 R128, -RZ, R128.H1_H1 ;  /* 0x30000080ff807230 */ /* 0x000fe40000004100 */
[C---:B------:R-:W-:Y:S01]  /*7650*/  FMUL R54, R70.reuse, R58 ;  /* 0x0000003a46367220 */ /* 0x040fe20000400000 */
        /* <DEDUP_REMOVED lines=16> */
[----:B------:R-:W-:Y:S01]  /*7760*/  FFMA R63, R73, R132, R63 ;  /* 0x00000084493f7223 */ /* 0x000fe2000000003f */
[----:B------:R-:W-:Y:S01]  /*7770*/  FMUL R67, R70, R67 ;  /* 0x0000004346437220 */ /* 0x000fe20000400000 */
[----:B------:R-:W-:Y:S01]  /*7780*/  F2FP.SATFINITE.E4M3.F32.PACK_AB_MERGE_C R199, R51, R46, RZ ;  /* 0x0000002e33c7723e */ /* 0x000fe200048070ff */
[C---:B------:R-:W-:Y:S01]  /*7790*/  FFMA R60, R73.reuse, R133, R60 ;  /* 0x00000085493c7223 */ /* 0x040fe2000000003c */
[C---:B------:R-:W-:Y:S01]  /*77a0*/  FFMA R61, R73.reuse, R134, R61 ;  /* 0x00000086493d7223 */ /* 0x040fe2000000003d */
[C---:B------:R-:W-:Y:S01]  /*77b0*/  FFMA R62, R73.reuse, R135, R62 ;  /* 0x00000087493e7223 */ /* 0x040fe2000000003e */
[----:B------:R-:W-:Y:S01]  /*77c0*/  FFMA R67, R73, R136, R67 ;  /* 0x0000008849437223 */ /* 0x000fe20000000043 */
[----:B------:R-:W-:Y:S02]  /*77d0*/  F2FP.SATFINITE.E4M3.F32.PACK_AB_MERGE_C R198, R41, R40, R198 ;  /* 0x0000002829c6723e */ /* 0x000fe400048070c6 */
[----:B------:R-:W-:Y:S02]  /*77e0*/  F2FP.SATFINITE.E4M3.F32.PACK_AB_MERGE_C R199, R45, R44, R199 ;  /* 0x0000002c2dc7723e */ /* 0x000fe400048070c7 */
[----:B------:R-:W-:Y:S02]  /*77f0*/  F2FP.SATFINITE.E4M3.F32.PACK_AB_MERGE_C R200, R55, R50, RZ ;  /* 0x0000003237c8723e */ /* 0x000fe400048070ff */
[----:B------:R-:W-:Y:S01]  /*7800*/  F2FP.SATFINITE.E4M3.F32.PACK_AB_MERGE_C R201, R59, R54, RZ ;  /* 0x000000363bc9723e */ /* 0x000fe200048070ff */
[----:B------:R1:W-:Y:S01]  /*7810*/  STS.128 [R180+0x8020], R196 ;  /* 0x008020c4b4007388 */ /* 0x0003e20000000c00 */
[----:B------:R-:W-:Y:S02]  /*7820*/  F2FP.SATFINITE.E4M3.F32.PACK_AB_MERGE_C R202, R63, R58, RZ ;  /* 0x0000003a3fca723e */ /* 0x000fe400048070ff */
[----:B------:R-:W-:Y:S02]  /*7830*/  F2FP.SATFINITE.E4M3.F32.PACK_AB_MERGE_C R203, R67, R62, RZ ;  /* 0x0000003e43cb723e */ /* 0x000fe400048070ff */
[----:B------:R-:W-:Y:S02]  /*7840*/  F2FP.SATFINITE.E4M3.F32.PACK_AB_MERGE_C R200, R49, R48, R200 ;  /* 0x0000003031c8723e */ /* 0x000fe400048070c8 */
[----:B------:R-:W-:Y:S02]  /*7850*/  F2FP.SATFINITE.E4M3.F32.PACK_AB_MERGE_C R201, R53, R52, R201 ;  /* 0x0000003435c9723e */ /* 0x000fe400048070c9 */
[----:B------:R-:W-:Y:S02]  /*7860*/  F2FP.SATFINITE.E4M3.F32.PACK_AB_MERGE_C R202, R57, R56, R202 ;  /* 0x0000003839ca723e */ /* 0x000fe400048070ca */
[----:B------:R-:W-:Y:S02]  /*7870*/  F2FP.SATFINITE.E4M3.F32.PACK_AB_MERGE_C R203, R61, R60, R203 ;  /* 0x0000003c3dcb723e */ /* 0x000fe400048070cb */
[----:B------:R-:W-:Y:S02]  /*7880*/  LEA R191, R168, UR44, 0x3 ;  /* 0x0000002ca8bf7c11 */ /* 0x000fe4000f8e18ff */
[----:B------:R-:W-:Y:S01]  /*7890*/  @P6 SHF.L.U32 R204, R167, 0x1f, RZ ;  /* 0x0000001fa7cc6819 */ /* 0x000fe200000006ff */
[----:B------:R1:W-:Y:S01]  /*78a0*/  STS.128 [R179+0x8010], R200 ;  /* 0x008010c8b3007388 */ /* 0x0003e20000000c00 */
[----:B------:R-:W-:Y:S01]  /*78b0*/  @!PT LDS RZ, [RZ] ;  /* 0x00000000fffff984 */ /* 0x000fe20000000800 */
[----:B------:R-:W-:Y:S01]  /*78c0*/  @!PT LDS RZ, [RZ] ;  /* 0x00000000fffff984 */ /* 0x000fe20000000800 */
[----:B------:R-:W-:Y:S01]  /*78d0*/  @!PT LDS RZ, [RZ] ;  /* 0x00000000fffff984 */ /* 0x000fe20000000800 */
[----:B------:R-:W-:Y:S01]  /*78e0*/  @!PT LDS RZ, [RZ] ;  /* 0x00000000fffff984 */ /* 0x000fe20000000800 */
[----:B------:R2:W-:Y:S07]  /*78f0*/  MEMBAR.ALL.CTA ;  /* 0x0000000000007992 */ /* 0x0005ee0000008000 */
[----:B--2---:R-:W2:Y:S02]  /*7900*/  FENCE.VIEW.ASYNC.S ;  /* 0x00000000000073c6 */ /* 0x004ea40000000000 */
[----:B--2---:R-:W-:Y:S06]  /*7910*/  BAR.SYNC.DEFER_BLOCKING 0x1, 0x80 ;  /* 0x0042000000007b1d */ /* 0x004fec0000010000 */
[----:B------:R-:W-:Y:S05]  /*7920*/  @P0 BRA `(.L_x_116) ;  /* 0x0000000000280947 */ /* 0x000fea0003800000 */
[----:B------:R-:W-:Y:S01]  /*7930*/  UIADD3 UR4, UPT, UPT, UR44, 0x8200, URZ ;  /* 0x000082002c047890 */ /* 0x000fe2000fffe0ff */
[----:B------:R-:W-:Y:S05]  /*7940*/  UMOV UR51, UR36 ;  /* 0x0000002400337c82 */ /* 0x000fea0008000000 */
[----:B------:R-:W-:Y:S01]  /*7950*/  MOV R175, UR4 ;  /* 0x0000000400af7c02 */ /* 0x000fe20008000f00 */
[----:B------:R-:W-:Y:S03]  /*7960*/  UIADD3 UR4, UP0, UPT, UR62, 0x680, URZ ;  /* 0x000006803e047890 */ /* 0x000fe6000ff1e0ff */
[----:B------:R-:W-:Y:S01]  /*7970*/  R2UR UR48, R175 ;  /* 0x00000000af3072ca */ /* 0x000fe200000e0000 */
[----:B------:R-:W-:Y:S11]  /*7980*/  UIADD3.X UR5, UPT, UPT, URZ, UR63, URZ, UP0, !UPT ;  /* 0x0000003fff057290 */ /* 0x000ff600087fe4ff */
[----:B------:R-:W-:Y:S01]  /*7990*/  @!UPT UIADD3 URZ, UPT, UPT, URZ, URZ, URZ ;  /* 0x000000fffffff290 */ /* 0x000fe2000fffe0ff */
[----:B------:R2:W-:Y:S01]  /*79a0*/  UTMASTG.3D [UR48], [UR4] ;  /* 0x00000030040073b5 */ /* 0x0005e20008010000 */
[----:B------:R0:W-:Y:S01]  /*79b0*/  UTMACMDFLUSH ;  /* 0x00000000000079b7 */ /* 0x0001e20000000000 */
[----:B--2---:R-:W-:Y:S04]  /*79c0*/  DEPBAR.LE SB0, 0x1 ;  /* 0x000080400000791a */ /* 0x004fe80000000000 */
.L_x_116:
[----:B------:R-:W-:Y:S05]  /*79d0*/  BSYNC.RECONVERGENT B0 ;  /* 0x0000000000007941 */ /* 0x000fea0003800200 */
.L_x_115:
[----:B------:R-:W-:Y:S06]  /*79e0*/  BAR.SYNC.DEFER_BLOCKING 0x1, 0x80 ;  /* 0x0042000000007b1d */ /* 0x000fec0000010000 */
[----:B------:R-:W2:Y:S01]  /*79f0*/  @P6 SYNCS.PHASECHK.TRANS64.TRYWAIT P0, [R191+URZ+0x40], R204 ;  /* 0x000040ccbf0065a7 */ /* 0x000ea200080011ff */
[----:B------:R-:W-:Y:S01]  /*7a00*/  BSSY B1, `(.L_x_117) ;  /* 0x0000023000017945 */ /* 0x000fe20003800000 */
[----:B--2---:R-:W-:Y:S03]  /*7a10*/  @P6 SEL R181, RZ, 0x1, !P0 ;  /* 0x00000001ffb56807 */ /* 0x004fe60004000000 */
[----:B------:R-:W-:Y:S05]  /*7a20*/  @!P6 BRA `(.L_x_118) ;  /* 0x000000000080e947 */ /* 0x000fea0003800000 */
[----:B------:R-:W-:Y:S01]  /*7a30*/  ISETP.NE.AND P1, PT, R182, RZ, PT ;  /* 0x000000ffb600720c */ /* 0x000fe20003f25270 */
[----:B------:R-:W-:Y:S01]  /*7a40*/  BSSY B0, `(.L_x_119) ;  /* 0x000000a000007945 */ /* 0x000fe20003800000 */
[----:B------:R-:W-:Y:S11]  /*7a50*/  ISETP.NE.AND P0, PT, R181, RZ, PT ;  /* 0x000000ffb500720c */ /* 0x000ff60003f05270 */
[----:B------:R-:W-:Y:S04]  /*7a60*/  @P1 IMAD R3, R168, 0x2000, R173 ;  /* 0x00002000a8031824 */ /* 0x000fe800078e02ad */
[C---:B------:R-:W-:Y:S01]  /*7a70*/  @P1 IMAD.IADD R6, R3.reuse, 0x1, R188 ;  /* 0x0000000103061824 */ /* 0x040fe200078e02bc */
[----:B------:R-:W-:Y:S03]  /*7a80*/  @P1 IADD3 R4, PT, PT, R3, R190, RZ ;  /* 0x000000be03041210 */ /* 0x000fe60007ffe0ff */
[----:B------:R-:W-:Y:S01]  /*7a90*/  @P1 IMAD.IADD R2, R183, 0x1, R6 ;  /* 0x00000001b7021824 */ /* 0x000fe200078e0206 */
[----:B------:R-:W-:Y:S06]  /*7aa0*/  @P0 BRA `(.L_x_120) ;  /* 0x00000000000c0947 */ /* 0x000fec0003800000 */
[----:B------:R-:W-:Y:S04]  /*7ab0*/  SHF.L.U32 R0, R167, 0x1f, RZ ;  /* 0x0000001fa7007819 */ /* 0x000fe800000006ff */
[----:B------:R-:W2:Y:S02]  /*7ac0*/  SYNCS.PHASECHK.TRANS64.TRYWAIT P0, [R191+URZ+0x40], R0 ;  /* 0x00004000bf0075a7 */ /* 0x000ea400080011ff */
[----:B--2---:R-:W-:Y:S05]  /*7ad0*/  @!P0 BRA `(.L_x_121) ;  /* 0x0000004c00248947 */ /* 0x004fea0003800000 */
.L_x_120:
[----:B------:R-:W-:Y:S05]  /*7ae0*/  BSYNC B0 ;  /* 0x0000000000007941 */ /* 0x000fea0003800000 */
.L_x_119:
[----:B------:R-:W-:Y:S01]  /*7af0*/  ISETP.NE.AND P0, PT, R182, RZ, PT ;  /* 0x000000ffb600720c */ /* 0x000fe20003f05270 */
[----:B--2---:R-:W-:Y:S02]  /*7b00*/  VIADD R191, R191, 0x60 ;  /* 0x00000060bfbf7836 */ /* 0x004fe40000000000 */
[----:B------:R-:W-:Y:S02]  /*7b10*/  IMAD.U32 R0, RZ, RZ, UR45 ;  /* 0x0000002dff007e24 */ /* 0x000fe4000f8e00ff */
[----:B------:R-:W-:Y:S03]  /*7b20*/  VIADD R168, R168, 0x1 ;  /* 0x00000001a8a87836 */ /* 0x000fe60000000000 */
[----:B------:R-:W-:Y:S05]  /*7b30*/  PRMT R0, R0, 0x654, R191 ;  /* 0x0000065400007816 */ /* 0x000fea00000000bf */
[----:B------:R2:W3:Y:S04]  /*7b40*/  @P0 LDS.128 R140, [R3] ;  /* 0x00000000038c0984 */ /* 0x0004e80000000c00 */
[----:B------:R2:W4:Y:S04]  /*7b50*/  @P0 LDS.128 R148, [R4+0x20] ;  /* 0x0000200004940984 */ /* 0x0005280000000c00 */
        /* <DEDUP_REMOVED lines=12> */
[----:B--234-:R-:W-:Y:S02]  /*7c20*/  LOP3.LUT R167, R167, R0, RZ, 0x3c, !PT ;  /* 0x00000000a7a77212 */ /* 0x01cfe400078e3cff */
.L_x_118:
[----:B------:R-:W-:Y:S05]  /*7c30*/  BSYNC B1 ;  /* 0x0000000000017941 */ /* 0x000fea0003800000 */
.L_x_117:
[----:B------:R-:W-:Y:S01]  /*7c40*/  VIADD R0, R71, 0x40 ;  /* 0x0000004047007836 */ /* 0x000fe20000000000 */
[----:B------:R-:W-:Y:S04]  /*7c50*/  BSSY.RECONVERGENT B6, `(.L_x_122) ;  /* 0x0000015000067945 */ /* 0x000fe80003800200 */
[----:B------:R-:W-:Y:S04]  /*7c60*/  SHF.R.U32.HI R0, RZ, 0x15, R0 ;  /* 0x00000015ff007819 */ /* 0x000fe80000011600 */
[----:B------:R-:W-:Y:S11]  /*7c70*/  LOP3.LUT P0, RZ, R0, 0x3, R159, 0x48, !PT ;  /* 0x0000000300ff7812 */ /* 0x000ff6000780489f */
[----:B------:R-:W-:Y:S02]  /*7c80*/  @!UPT UIADD3 URZ, UPT, UPT, URZ, URZ, URZ ;  /* 0x000000fffffff290 */ /* 0x000fe4000fffe0ff */
        /* <DEDUP_REMOVED lines=8> */
[----:B------:R-:W5:Y:S01]  /*7d10*/  LDCU.64 UR4, c[0x4][0x18] ;  /* 0x01000300ff0477ac */ /* 0x000f620008000a00 */
[----:B--2---:R-:W-:Y:S01]  /*7d20*/  MOV R5, UR9 ;  /* 0x0000000900057c02 */ /* 0x004fe20008000f00 */
[----:B------:R-:W-:Y:S01]  /*7d30*/  IMAD.U32 R4, RZ, RZ, UR8 ;  /* 0x00000008ff047e24 */ /* 0x000fe2000f8e00ff */
[----:B---3--:R-:W-:Y:S01]  /*7d40*/  MOV R7, UR7 ;  /* 0x0000000700077c02 */ /* 0x008fe20008000f00 */
[----:B------:R-:W-:Y:S01]  /*7d50*/  IMAD.U32 R6, RZ, RZ, UR6 ;  /* 0x00000006ff067e24 */ /* 0x000fe2000f8e00ff */
[----:B-----5:R-:W-:Y:S01]  /*7d60*/  MOV R11, UR5 ;  /* 0x00000005000b7c02 */ /* 0x020fe20008000f00 */
[----:B------:R-:W-:Y:S02]  /*7d70*/  IMAD.U32 R10, RZ, RZ, UR4 ;  /* 0x00000004ff0a7e24 */ /* 0x000fe4000f8e00ff */
[----:B------:R-:W-:Y:S07]  /*7d80*/  LEPC R20, `(.L_x_123) ;  /* 0x000000001014794e */ /* 0x000fee0000000000 */
[----:B-1--4-:R-:W-:Y:S05]  /*7d90*/  CALL.ABS.NOINC R2 ;  /* 0x0000000002007343 */ /* 0x012fea0003c00000 */
.L_x_123:
[----:B------:R-:W-:Y:S05]  /*7da0*/  BSYNC.RECONVERGENT B6 ;  /* 0x0000000000067941 */ /* 0x000fea0003800200 */
.L_x_122:
[----:B------:R-:W-:Y:S01]  /*7db0*/  F2FP.F16.E4M3.UNPACK_B R4, R141 ;  /* 0x0000008dff04723e */ /* 0x000fe200020006ff */
[----:B------:R-:W-:Y:S05]  /*7dc0*/  WARPSYNC.ALL ;  /* 0x0000000000007948 */ /* 0x000fea0003800000 */
[----:B------:R-:W-:Y:S01]  /*7dd0*/  R2UR UR4, R71 ;  /* 0x00000000470472ca */ /* 0x000fe200000e0000 */
[--C-:B------:R-:W-:Y:S01]  /*7de0*/  HADD2.F32 R78, -RZ, R4.reuse.H0_H0 ;  /* 0x20000004ff4e7230 */ /* 0x100fe20000004100 */
[-C--:B------:R-:W-:Y:S01]  /*7df0*/  F2FP.F16.E4M3.UNPACK_B R0, R140.reuse ;  /* 0x0000008cff00723e */ /* 0x080fe200020006ff */
[----:B------:R-:W-:Y:S01]  /*7e00*/  HADD2.F32 R75, -RZ, R4.H1_H1 ;  /* 0x30000004ff4b7230 */ /* 0x000fe20000004100 */
[----:B------:R-:W-:Y:S01]  /*7e10*/  F2FP.F16.E4M3.UNPACK_B R4, R143 ;  /* 0x0000008fff04723e */ /* 0x000fe200020006ff */
[----:B------:R-:W-:Y:S01]  /*7e20*/  BSSY.RECONVERGENT B0, `(.L_x_124) ;  /* 0x0000116000007945 */ /* 0x000fe20003800200 */
[----:B------:R-:W-:Y:S01]  /*7e30*/  F2FP.F16.E4M3.UNPACK_B R3, R140.H1 ;  /* 0x0000008cff03723e */ /* 0x000fe200030006ff */
[--C-:B------:R-:W-:Y:S01]  /*7e40*/  HADD2.F32 R2, -RZ, R0.reuse.H0_H0 ;  /* 0x20000000ff027230 */ /* 0x100fe20000004100 */
[----:B-1----:R-:W-:Y:S01]  /*7e50*/  F2FP.F16.E4M3.UNPACK_B R127, R154 ;  /* 0x0000009aff7f723e */ /* 0x002fe200020006ff */
[----:B------:R-:W-:Y:S01]  /*7e60*/  HADD2.F32 R72, -RZ, R0.H1_H1 ;  /* 0x30000000ff487230 */ /* 0x000fe20000004100 */
[----:B------:R-:W-:Y:S01]  /*7e70*/  F2FP.F16.E4M3.UNPACK_B R0, R141.H1 ;  /* 0x0000008dff00723e */ /* 0x000fe200030006ff */
[--C-:B------:R-:W-:Y:S01]  /*7e80*/  HADD2.F32 R74, -RZ, R3.reuse.H0_H0 ;  /* 0x20000003ff4a7230 */ /* 0x100fe20000004100 */
[----:B------:R-:W-:Y:S01]  /*7e90*/  F2FP.F16.E4M3.UNPACK_B R117, R151.H1 ;  /* 0x00000097ff75723e */ /* 0x000fe200030006ff */
[----:B------:R-:W-:Y:S01]  /*7ea0*/  HADD2.F32 R76, -RZ, R3.H1_H1 ;  /* 0x30000003ff4c7230 */ /* 0x000fe20000004100 */
[-C--:B------:R-:W-:Y:S01]  /*7eb0*/  F2FP.F16.E4M3.UNPACK_B R3, R142.reuse ;  /* 0x0000008eff03723e */ /* 0x080fe200020006ff */
[--C-:B------:R-:W-:Y:S01]  /*7ec0*/  HADD2.F32 R80, -RZ, R0.reuse.H0_H0 ;  /* 0x20000000ff507230 */ /* 0x100fe20000004100 */
[----:B------:R-:W-:Y:S01]  /*7ed0*/  ISETP.NE.AND P0, PT, R176, RZ, PT ;  /* 0x000000ffb000720c */ /* 0x000fe20003f05270 */
[----:B------:R-:W-:Y:S01]  /*7ee0*/  HADD2.F32 R77, -RZ, R0.H1_H1 ;  /* 0x30000000ff4d7230 */ /* 0x000fe20000004100 */
[----:B------:R-:W-:Y:S01]  /*7ef0*/  F2FP.F16.E4M3.UNPACK_B R0, R142.H1 ;  /* 0x0000008eff00723e */ /* 0x000fe200030006ff */
[--C-:B------:R-:W-:Y:S01]  /*7f00*/  HADD2.F32 R82, -RZ, R3.reuse.H0_H0 ;  /* 0x20000003ff527230 */ /* 0x100fe20000004100 */
[----:B------:R-:W-:Y:S01]  /*7f10*/  ISETP.NE.AND P6, PT, R189, RZ, PT ;  /* 0x000000ffbd00720c */ /* 0x000fe20003fc5270 */
[----:B------:R-:W-:Y:S01]  /*7f20*/  HADD2.F32 R79, -RZ, R3.H1_H1 ;  /* 0x30000003ff4f7230 */ /* 0x000fe20000004100 */
[----:B------:R-:W-:Y:S01]  /*7f30*/  F2FP.F16.E4M3.UNPACK_B R3, R143.H1 ;  /* 0x0000008fff03723e */ /* 0x000fe200030006ff */
[--C-:B------:R-:W-:Y:S02]  /*7f40*/  HADD2.F32 R84, -RZ, R0.reuse.H0_H0 ;  /* 0x20000000ff547230 */ /* 0x100fe40000004100 */
[----:B------:R-:W-:Y:S01]  /*7f50*/  HADD2.F32 R81, -RZ, R0.H1_H1 ;  /* 0x30000000ff517230 */ /* 0x000fe20000004100 */
[-C--:B------:R-:W-:Y:S01]  /*7f60*/  F2FP.F16.E4M3.UNPACK_B R0, R144.reuse ;  /* 0x00000090ff00723e */ /* 0x080fe200020006ff */
[--C-:B------:R-:W-:Y:S02]  /*7f70*/  HADD2.F32 R86, -RZ, R4.reuse.H0_H0 ;  /* 0x20000004ff567230 */ /* 0x100fe40000004100 */
[----:B------:R-:W-:Y:S01]  /*7f80*/  HADD2.F32 R83, -RZ, R4.H1_H1 ;  /* 0x30000004ff537230 */ /* 0x000fe20000004100 */
[-C--:B------:R-:W-:Y:S01]  /*7f90*/  F2FP.F16.E4M3.UNPACK_B R4, R145.reuse ;  /* 0x00000091ff04723e */ /* 0x080fe200020006ff */
[--C-:B------:R-:W-:Y:S02]  /*7fa0*/  HADD2.F32 R90, -RZ, R0.reuse.H0_H0 ;  /* 0x20000000ff5a7230 */ /* 0x100fe40000004100 */
[----:B------:R-:W-:Y:S01]  /*7fb0*/  HADD2.F32 R87, -RZ, R0.H1_H1 ;  /* 0x30000000ff577230 */ /* 0x000fe20000004100 */
[----:B------:R-:W-:Y:S01]  /*7fc0*/  F2FP.F16.E4M3.UNPACK_B R0, R145.H1 ;  /* 0x00000091ff00723e */ /* 0x000fe200030006ff */
[--C-:B------:R-:W-:Y:S02]  /*7fd0*/  HADD2.F32 R88, -RZ, R3.reuse.H0_H0 ;  /* 0x20000003ff587230 */ /* 0x100fe40000004100 */
[----:B------:R-:W-:Y:S01]  /*7fe0*/  HADD2.F32 R85, -RZ, R3.H1_H1 ;  /* 0x30000003ff557230 */ /* 0x000fe20000004100 */
[----:B------:R-:W-:Y:S01]  /*7ff0*/  F2FP.F16.E4M3.UNPACK_B R3, R144.H1 ;  /* 0x00000090ff03723e */ /* 0x000fe200030006ff */
[--C-:B------:R-:W-:Y:S02]  /*8000*/  HADD2.F32 R96, -RZ, R0.reuse.H0_H0 ;  /* 0x20000000ff607230 */ /* 0x100fe40000004100 */
[----:B------:R-:W-:Y:S01]  /*8010*/  HADD2.F32 R93, -RZ, R0.H1_H1 ;  /* 0x30000000ff5d7230 */ /* 0x000fe20000004100 */
[-C--:B------:R-:W-:Y:S01]  /*8020*/  F2FP.F16.E4M3.UNPACK_B R0, R146.reuse.H1 ;  /* 0x00000092ff00723e */ /* 0x080fe200030006ff */
[--C-:B------:R-:W-:Y:S02]  /*8030*/  HADD2.F32 R94, -RZ, R4.reuse.H0_H0 ;  /* 0x20000004ff5e7230 */ /* 0x100fe40000004100 */
[----:B------:R-:W-:Y:S01]  /*8040*/  HADD2.F32 R91, -RZ, R4.H1_H1 ;  /* 0x30000004ff5b7230 */ /* 0x000fe20000004100 */
[----:B------:R-:W-:Y:S01]  /*8050*/  F2FP.F16.E4M3.UNPACK_B R4, R147 ;  /* 0x00000093ff04723e */ /* 0x000fe200020006ff */
[--C-:B------:R-:W-:Y:S02]  /*8060*/  HADD2.F32 R92, -RZ, R3.reuse.H0_H0 ;  /* 0x20000003ff5c7230 */ /* 0x100fe40000004100 */
[----:B------:R-:W-:Y:S01]  /*8070*/  HADD2.F32 R89, -RZ, R3.H1_H1 ;  /* 0x30000003ff597230 */ /* 0x000fe20000004100 */
[----:B------:R-:W-:Y:S01]  /*8080*/  F2FP.F16.E4M3.UNPACK_B R3, R146 ;  /* 0x00000092ff03723e */ /* 0x000fe200020006ff */
[--C-:B------:R-:W-:Y:S02]  /*8090*/  HADD2.F32 R100, -RZ, R0.reuse.H0_H0 ;  /* 0x20000000ff647230 */ /* 0x100fe40000004100 */
[----:B------:R-:W-:Y:S01]  /*80a0*/  HADD2.F32 R97, -RZ, R0.H1_H1 ;  /* 0x30000000ff617230 */ /* 0x000fe20000004100 */
[-C--:B------:R-:W-:Y:S01]  /*80b0*/  F2FP.F16.E4M3.UNPACK_B R0, R148.reuse ;  /* 0x00000094ff00723e */ /* 0x080fe200020006ff */
[--C-:B------:R-:W-:Y:S02]  /*80c0*/  HADD2.F32 R102, -RZ, R4.reuse.H0_H0 ;  /* 0x20000004ff667230 */ /* 0x100fe40000004100 */
[----:B------:R-:W-:Y:S01]  /*80d0*/  HADD2.F32 R99, -RZ, R4.H1_H1 ;  /* 0x30000004ff637230 */ /* 0x000fe20000004100 */
[----:B------:R-:W-:Y:S01]  /*80e0*/  F2FP.F16.E4M3.UNPACK_B R4, R149 ;  /* 0x00000095ff04723e */ /* 0x000fe200020006ff */
[--C-:B------:R-:W-:Y:S02]  /*80f0*/  HADD2.F32 R98, -RZ, R3.reuse.H0_H0 ;  /* 0x20000003ff627230 */ /* 0x100fe40000004100 */
[----:B------:R-:W-:Y:S01]  /*8100*/  HADD2.F32 R95, -RZ, R3.H1_H1 ;  /* 0x30000003ff5f7230 */ /* 0x000fe20000004100 */
[----:B------:R-:W-:Y:S01]  /*8110*/  F2FP.F16.E4M3.UNPACK_B R3, R147.H1 ;  /* 0x00000093ff03723e */ /* 0x000fe200030006ff */
[--C-:B------:R-:W-:Y:S02]  /*8120*/  HADD2.F32 R106, -RZ, R0.reuse.H0_H0 ;  /* 0x20000000ff6a7230 */ /* 0x100fe40000004100 */
[----:B------:R-:W-:Y:S01]  /*8130*/  HADD2.F32 R103, -RZ, R0.H1_H1 ;  /* 0x30000000ff677230 */ /* 0x000fe20000004100 */
[----:B------:R-:W-:Y:S01]  /*8140*/  F2FP.F16.E4M3.UNPACK_B R0, R148.H1 ;  /* 0x00000094ff00723e */ /* 0x000fe200030006ff */
[--C-:B------:R-:W-:Y:S02]  /*8150*/  HADD2.F32 R110, -RZ, R4.reuse.H0_H0 ;  /* 0x20000004ff6e7230 */ /* 0x100fe40000004100 */
[----:B------:R-:W-:Y:S02]  /*8160*/  HADD2.F32 R107, -RZ, R4.H1_H1 ;  /* 0x30000004ff6b7230 */ /* 0x000fe40000004100 */
[--C-:B------:R-:W-:Y:S01]  /*8170*/  HADD2.F32 R104, -RZ, R3.reuse.H0_H0 ;  /* 0x20000003ff687230 */ /* 0x100fe20000004100 */
[----:B------:R-:W1:Y:S01]  /*8180*/  LDTM.x64 R4, tmem[UR4+0x40] ;  /* 0x00004004000479ee */ /* 0x000e620008340000 */
[----:B------:R-:W-:Y:S01]  /*8190*/  HADD2.F32 R101, -RZ, R3.H1_H1 ;  /* 0x30000003ff657230 */ /* 0x000fe20000004100 */
[----:B------:R-:W-:Y:S01]  /*81a0*/  F2FP.F16.E4M3.UNPACK_B R3, R149.H1 ;  /* 0x00000095ff03723e */ /* 0x000fe200030006ff */
        /* <DEDUP_REMOVED lines=14> */
[----:B------:R-:W-:Y:S01]  /*8290*/  F2FP.F16.E4M3.UNPACK_B R0, R152.H1 ;  /* 0x00000098ff00723e */ /* 0x000fe200030006ff */
[--C-:B------:R-:W-:Y:S02]  /*82a0*/  HADD2.F32 R122, -RZ, R3.reuse.H0_H0 ;  /* 0x20000003ff7a7230 */ /* 0x100fe40000004100 */
[C---:B-1----:R-:W-:Y:S01]  /*82b0*/  FMUL R7, R70.reuse, R7 ;  /* 0x0000000746077220 */ /* 0x042fe20000400000 */
        /* <DEDUP_REMOVED lines=10> */
[C---:B------:R-:W-:Y:S01]  /*8360*/  FMUL R0, R70.reuse, R4 ;  /* 0x0000000446007220 */ /* 0x040fe20000400000 */
[--C-:B------:R-:W-:Y:S01]  /*8370*/  HADD2.F32 R130, -RZ, R127.reuse.H0_H0 ;  /* 0x2000007fff827230 */ /* 0x100fe20000004100 */
[----:B------:R-:W-:Y:S01]  /*8380*/  F2FP.F16.E4M3.UNPACK_B R4, R155 ;  /* 0x0000009bff04723e */ /* 0x000fe200020006ff */
[----:B------:R-:W-:Y:S02]  /*8390*/  HADD2.F32 R127, -RZ, R127.H1_H1 ;  /* 0x3000007fff7f7230 */ /* 0x000fe40000004100 */
[C---:B------:R-:W-:Y:S01]  /*83a0*/  FFMA R0, R73.reuse, R2, R0 ;  /* 0x0000000249007223 */ /* 0x040fe20000000000 */
[C---:B------:R-:W-:Y:S01]  /*83b0*/  FMUL R2, R70.reuse, R5 ;  /* 0x0000000546027220 */ /* 0x040fe20000400000 */
[--C-:B------:R-:W-:Y:S01]  /*83c0*/  HADD2.F32 R132, -RZ, R3.reuse.H0_H0 ;  /* 0x20000003ff847230 */ /* 0x100fe20000004100 */
[----:B------:R-:W-:Y:S01]  /*83d0*/  F2FP.F16.E4M3.UNPACK_B R5, R155.H1 ;  /* 0x0000009bff05723e */ /* 0x000fe200030006ff */
[----:B------:R-:W-:Y:S02]  /*83e0*/  HADD2.F32 R129, -RZ, R3.H1_H1 ;  /* 0x30000003ff817230 */ /* 0x000fe40000004100 */
[C---:B------:R-:W-:Y:S01]  /*83f0*/  FFMA R2, R73.reuse, R72, R2 ;  /* 0x0000004849027223 */ /* 0x040fe20000000002 */
[--C-:B------:R-:W-:Y:S02]  /*8400*/  HADD2.F32 R72, -RZ, R4.reuse.H0_H0 ;  /* 0x20000004ff487230 */ /* 0x100fe40000004100 */
[C---:B------:R-:W-:Y:S01]  /*8410*/  FMUL R3, R70.reuse, R6 ;  /* 0x0000000646037220 */ /* 0x040fe20000400000 */
[----:B------:R-:W-:Y:S02]  /*8420*/  HADD2.F32 R131, -RZ, R4.H1_H1 ;  /* 0x30000004ff837230 */ /* 0x000fe40000004100 */
[C---:B------:R-:W-:Y:S01]  /*8430*/  FMUL R4, R70.reuse, R9 ;  /* 0x0000000946047220 */ /* 0x040fe20000400000 */
[--C-:B------:R-:W-:Y:S02]  /*8440*/  HADD2.F32 R133, -RZ, R5.reuse.H1_H1 ;  /* 0x30000005ff857230 */ /* 0x100fe40000004100 */
[C---:B------:R-:W-:Y:S01]  /*8450*/  FFMA R3, R73.reuse, R74, R3 ;  /* 0x0000004a49037223 */ /* 0x040fe20000000003 */
[----:B------:R-:W-:Y:S01]  /*8460*/  FFMA R7, R73, R76, R7 ;  /* 0x0000004c49077223 */ /* 0x000fe20000000007 */
[----:B------:R-:W-:Y:S02]  /*8470*/  HADD2.F32 R74, -RZ, R5.H0_H0 ;  /* 0x20000005ff4a7230 */ /* 0x000fe40000004100 */
[C---:B------:R-:W-:Y:S01]  /*8480*/  FMUL R5, R70.reuse, R10 ;  /* 0x0000000a46057220 */ /* 0x040fe20000400000 */
[C---:B------:R-:W-:Y:S01]  /*8490*/  FMUL R6, R70.reuse, R11 ;  /* 0x0000000b46067220 */ /* 0x040fe20000400000 */
[C---:B------:R-:W-:Y:S01]  /*84a0*/  FMUL R11, R70.reuse, R16 ;  /* 0x00000010460b7220 */ /* 0x040fe20000400000 */
[----:B------:R-:W-:Y:S01]  /*84b0*/  F2FP.SATFINITE.E4M3.F32.PACK_AB_MERGE_C R135, R7, R3, RZ ;  /* 0x000000030787723e */ /* 0x000fe200048070ff */
[C---:B------:R-:W-:Y:S01]  /*84c0*/  FMUL R3, R70.reuse, R8 ;  /* 0x0000000846037220 */ /* 0x040fe20000400000 */
[C---:B------:R-:W-:Y:S01]  /*84d0*/  FMUL R7, R70.reuse, R12 ;  /* 0x0000000c46077220 */ /* 0x040fe20000400000 */
[C---:B------:R-:W-:Y:S01]  /*84e0*/  FMUL R8, R70.reuse, R13 ;  /* 0x0000000d46087220 */ /* 0x040fe20000400000 */
[C---:B------:R-:W-:Y:S01]  /*84f0*/  FMUL R12, R70.reuse, R17 ;  /* 0x00000011460c7220 */ /* 0x040fe20000400000 */
[C---:B------:R-:W-:Y:S01]  /*8500*/  FFMA R3, R73.reuse, R78, R3 ;  /* 0x0000004e49037223 */ /* 0x040fe20000000003 */
[C---:B------:R-:W-:Y:S01]  /*8510*/  FFMA R4, R73.reuse, R75, R4 ;  /* 0x0000004b49047223 */ /* 0x040fe20000000004 */
[C---:B------:R-:W-:Y:S01]  /*8520*/  FFMA R5, R73.reuse, R80, R5 ;  /* 0x0000005049057223 */ /* 0x040fe20000000005 */
[C---:B------:R-:W-:Y:S01]  /*8530*/  FFMA R6, R73.reuse, R77, R6 ;  /* 0x0000004d49067223 */ /* 0x040fe20000000006 */
[C---:B------:R-:W-:Y:S01]  /*8540*/  FFMA R7, R73.reuse, R82, R7 ;  /* 0x0000005249077223 */ /* 0x040fe20000000007 */
[C---:B------:R-:W-:Y:S01]  /*8550*/  FFMA R8, R73.reuse, R79, R8 ;  /* 0x0000004f49087223 */ /* 0x040fe20000000008 */
[C---:B------:R-:W-:Y:S01]  /*8560*/  FMUL R16, R70.reuse, R21 ;  /* 0x0000001546107220 */ /* 0x040fe20000400000 */
[----:B------:R-:W-:Y:S01]  /*8570*/  FMUL R9, R70, R14 ;  /* 0x0000000e46097220 */ /* 0x000fe20000400000 */
[----:B------:R-:W-:Y:S01]  /*8580*/  F2FP.SATFINITE.E4M3.F32.PACK_AB_MERGE_C R5, R6, R5, RZ ;  /* 0x000000050605723e */ /* 0x000fe200048070ff */
[C---:B------:R-:W-:Y:S01]  /*8590*/  FMUL R10, R70.reuse, R15 ;  /* 0x0000000f460a7220 */ /* 0x040fe20000400000 */
[C---:B------:R-:W-:Y:S01]  /*85a0*/  FMUL R15, R70.reuse, R20 ;  /* 0x00000014460f7220 */ /* 0x040fe20000400000 */
[C---:B------:R-:W-:Y:S01]  /*85b0*/  FFMA R9, R73.reuse, R84, R9 ;  /* 0x0000005449097223 */ /* 0x040fe20000000009 */
[C---:B------:R-:W-:Y:S01]  /*85c0*/  FMUL R20, R70.reuse, R25 ;  /* 0x0000001946147220 */ /* 0x040fe20000400000 */
[C---:B------:R-:W-:Y:S01]  /*85d0*/  FFMA R10, R73.reuse, R81, R10 ;  /* 0x00000051490a7223 */ /* 0x040fe2000000000a */
[C---:B------:R-:W-:Y:S01]  /*85e0*/  FFMA R11, R73.reuse, R86, R11 ;  /* 0x00000056490b7223 */ /* 0x040fe2000000000b */
[C---:B------:R-:W-:Y:S01]  /*85f0*/  FFMA R12, R73.reuse, R83, R12 ;  /* 0x00000053490c7223 */ /* 0x040fe2000000000c */
[C---:B------:R-:W-:Y:S01]  /*8600*/  FMUL R13, R70.reuse, R18 ;  /* 0x00000012460d7220 */ /* 0x040fe20000400000 */
[----:B------:R-:W-:Y:S01]  /*8610*/  FMUL R14, R70, R19 ;  /* 0x00000013460e7220 */ /* 0x000fe20000400000 */
[----:B------:R-:W-:Y:S01]  /*8620*/  F2FP.SATFINITE.E4M3.F32.PACK_AB_MERGE_C R9, R10, R9, RZ ;  /* 0x000000090a09723e */ /* 0x000fe200048070ff */
[C---:B------:R-:W-:Y:S01]  /*8630*/  FMUL R19, R70.reuse, R24 ;  /* 0x0000001846137220 */ /* 0x040fe20000400000 */
        /* <DEDUP_REMOVED lines=17> */
[----:B------:R-:W-:Y:S01]  /*8750*/  FMUL R27, R70, R32 ;  /* 0x00000020461b7220 */ /* 0x000fe20000400000 */
[C---:B------:R-:W-:Y:S01]  /*8760*/  FFMA R21, R73.reuse, R96, R21 ;  /* 0x0000006049157223 */ /* 0x040fe20000000015 */
[C---:B------:R-:W-:Y:S01]  /*8770*/  FFMA R22, R73.reuse, R93, R22 ;  /* 0x0000005d49167223 */ /* 0x040fe20000000016 */
[----:B------:R-:W-:Y:S01]  /*8780*/  F2FP.SATFINITE.E4M3.F32.PACK_AB_MERGE_C R16, R16, R15, R17 ;  /* 0x0000000f1010723e */ /* 0x000fe20004807011 */
[C---:B------:R-:W-:Y:S01]  /*8790*/  FFMA R23, R73.reuse, R98, R23 ;  /* 0x0000006249177223 */ /* 0x040fe20000000017 */
[C---:B------:R-:W-:Y:S01]  /*87a0*/  FFMA R24, R73.reuse, R95, R24 ;  /* 0x0000005f49187223 */ /* 0x040fe20000000018 */
[----:B------:R-:W-:Y:S01]  /*87b0*/  FMUL R32, R70, R37 ;  /* 0x0000002546207220 */ /* 0x000fe20000400000 */
[----:B------:R-:W-:Y:S01]  /*87c0*/  F2FP.SATFINITE.E4M3.F32.PACK_AB_MERGE_C R21, R22, R21, RZ ;  /* 0x000000151615723e */ /* 0x000fe200048070ff */
[C---:B------:R-:W-:Y:S01]  /*87d0*/  FMUL R25, R70.reuse, R30 ;  /* 0x0000001e46197220 */ /* 0x040fe20000400000 */
[C---:B------:R-:W-:Y:S01]  /*87e0*/  FMUL R26, R70.reuse, R31 ;  /* 0x0000001f461a7220 */ /* 0x040fe20000400000 */
[----:B------:R-:W-:Y:S01]  /*87f0*/  FMUL R31, R70, R36 ;  /* 0x00000024461f7220 */ /* 0x000fe20000400000 */
[----:B------:R-:W-:Y:S01]  /*8800*/  F2FP.SATFINITE.E4M3.F32.PACK_AB_MERGE_C R17, R20, R19, R21 ;  /* 0x000000131411723e */ /* 0x000fe20004807015 */
        /* <DEDUP_REMOVED lines=8> */
[----:B------:R-:W-:Y:S01]  /*8890*/  FMUL R35, R70, R40 ;  /* 0x0000002846237220 */ /* 0x000fe20000400000 */
[C---:B------:R-:W-:Y:S01]  /*88a0*/  FFMA R29, R73.reuse, R104, R29 ;  /* 0x00000068491d7223 */ /* 0x040fe2000000001d */
[----:B------:R-:W-:Y:S01]  /*88b0*/  F2FP.SATFINITE.E4M3.F32.PACK_AB_MERGE_C R18, R24, R23, R18 ;  /* 0x000000171812723e */ /* 0x000fe20004807012 */
        /* <DEDUP_REMOVED lines=22> */
[C---:B------:R-:W-:Y:S01]  /*8a20*/  FMUL R41, R70.reuse, R46 ;  /* 0x0000002e46297220 */ /* 0x040fe20000400000 */
[C---:B------:R-:W-:Y:S01]  /*8a30*/  FMUL R42, R70.reuse, R47 ;  /* 0x0000002f462a7220 */ /* 0x040fe20000400000 */
        /* <DEDUP_REMOVED lines=8> */
[C---:B------:R-:W-:Y:S01]  /*8ac0*/  FMUL R47, R70.reuse, R52 ;  /* 0x00000034462f7220 */ /* 0x040fe20000400000 */
[C---:B------:R-:W-:Y:S01]  /*8ad0*/  FFMA R44, R73.reuse, R115, R44 ;  /* 0x00000073492c7223 */ /* 0x040fe2000000002c */
[C---:B------:R-:W-:Y:S01]  /*8ae0*/  FMUL R48, R70.reuse, R53 ;  /* 0x0000003546307220 */ /* 0x040fe20000400000 */
        /* <DEDUP_REMOVED lines=8> */
[C---:B------:R-:W-:Y:S01]  /*8b70*/  FFMA R45, R73.reuse, R120, R45 ;  /* 0x00000078492d7223 */ /* 0x040fe2000000002d */
[C---:B------:R-:W-:Y:S01]  /*8b80*/  FMUL R59, R70.reuse, R64 ;  /* 0x00000040463b7220 */ /* 0x040fe20000400000 */
[C---:B------:R-:W-:Y:S01]  /*8b90*/  FMUL R60, R70.reuse, R65 ;  /* 0x00000041463c7220 */ /* 0x040fe20000400000 */
[C---:B------:R-:W-:Y:S01]  /*8ba0*/  FMUL R61, R70.reuse, R66 ;  /* 0x00000042463d7220 */ /* 0x040fe20000400000 */
[----:B------:R-:W-:Y:S01]  /*8bb0*/  FMUL R62, R70, R67 ;  /* 0x00000043463e7220 */ /* 0x000fe20000400000 */
[C---:B------:R-:W-:Y:S01]  /*8bc0*/  FFMA R46, R73.reuse, R117, R46 ;  /* 0x00000075492e7223 */ /* 0x040fe2000000002e */
[----:B------:R-:W-:Y:S01]  /*8bd0*/  F2FP.SATFINITE.E4M3.F32.PACK_AB_MERGE_C R64, R2, R0, R135 ;  /* 0x000000000240723e */ /* 0x000fe20004807087 */
[C---:B------:R-:W-:Y:S01]  /*8be0*/  FFMA R47, R73.reuse, R122, R47 ;  /* 0x0000007a492f7223 */ /* 0x040fe2000000002f */
[----:B------:R-:W-:Y:S01]  /*8bf0*/  F2FP.SATFINITE.E4M3.F32.PACK_AB_MERGE_C R65, R4, R3, R5 ;  /* 0x000000030441723e */ /* 0x000fe20004807005 */
[C---:B------:R-:W-:Y:S01]  /*8c00*/  FFMA R48, R73.reuse, R119, R48 ;  /* 0x0000007749307223 */ /* 0x040fe20000000030 */
[----:B------:R-:W-:Y:S01]  /*8c10*/  F2FP.SATFINITE.E4M3.F32.PACK_AB_MERGE_C R66, R8, R7, R9 ;  /* 0x000000070842723e */ /* 0x000fe20004807009 */
[C---:B------:R-:W-:Y:S01]  /*8c20*/  FFMA R49, R73.reuse, R124, R49 ;  /* 0x0000007c49317223 */ /* 0x040fe20000000031 */
[----:B------:R-:W-:Y:S01]  /*8c30*/  F2FP.SATFINITE.E4M3.F32.PACK_AB_MERGE_C R67, R12, R11, R13 ;  /* 0x0000000b0c43723e */ /* 0x000fe2000480700d */
[----:B------:R-:W-:Y:S01]  /*8c40*/  FMUL R53, R70, R58 ;  /* 0x0000003a46357220 */ /* 0x000fe20000400000 */
[C---:B------:R-:W-:Y:S01]  /*8c50*/  FFMA R50, R73.reuse, R121, R50 ;  /* 0x0000007949327223 */ /* 0x040fe20000000032 */
[C---:B------:R-:W-:Y:S01]  /*8c60*/  FFMA R51, R73.reuse, R126, R51 ;  /* 0x0000007e49337223 */ /* 0x040fe20000000033 */
[C---:B------:R-:W-:Y:S01]  /*8c70*/  FFMA R52, R73.reuse, R123, R52 ;  /* 0x0000007b49347223 */ /* 0x040fe20000000034 */
[----:B------:R1:W-:Y:S01]  /*8c80*/  STS.128 [R137+UR44+0xa200], R64 ;  /* 0x00a2004089007988 */ /* 0x0003e20008000c2c */
[C---:B------:R-:W-:Y:S01]  /*8c90*/  FFMA R53, R73.reuse, R128, R53 ;  /* 0x0000008049357223 */ /* 0x040fe20000000035 */
[----:B------:R-:W-:Y:S01]  /*8ca0*/  F2FP.SATFINITE.E4M3.F32.PACK_AB_MERGE_C R37, R38, R37, RZ ;  /* 0x000000252625723e */ /* 0x000fe200048070ff */
[C---:B------:R-:W-:Y:S01]  /*8cb0*/  FFMA R54, R73.reuse, R125, R54 ;  /* 0x0000007d49367223 */ /* 0x040fe20000000036 */
[----:B------:R-:W-:Y:S01]  /*8cc0*/  FMUL R58, R70, R63 ;  /* 0x0000003f463a7220 */ /* 0x000fe20000400000 */
[C---:B------:R-:W-:Y:S01]  /*8cd0*/  FFMA R55, R73.reuse, R130, R55 ;  /* 0x0000008249377223 */ /* 0x040fe20000000037 */
[C---:B------:R-:W-:Y:S01]  /*8ce0*/  FFMA R56, R73.reuse, R127, R56 ;  /* 0x0000007f49387223 */ /* 0x040fe20000000038 */
[C---:B------:R-:W-:Y:S01]  /*8cf0*/  FFMA R57, R73.reuse, R132, R57 ;  /* 0x0000008449397223 */ /* 0x040fe20000000039 */
[----:B------:R1:W-:Y:S01]  /*8d00*/  STS.128 [R178+0xa010], R16 ;  /* 0x00a01010b2007388 */ /* 0x0003e20000000c00 */
[----:B------:R-:W-:Y:S01]  /*8d10*/  F2FP.SATFINITE.E4M3.F32.PACK_AB_MERGE_C R33, R36, R35, R37 ;  /* 0x000000232421723e */ /* 0x000fe20004807025 */
[C---:B------:R-:W-:Y:S01]  /*8d20*/  FFMA R58, R73.reuse, R129, R58 ;  /* 0x00000081493a7223 */ /* 0x040fe2000000003a */
[----:B------:R-:W-:Y:S01]  /*8d30*/  F2FP.SATFINITE.E4M3.F32.PACK_AB_MERGE_C R34, R42, R41, RZ ;  /* 0x000000292a22723e */ /* 0x000fe200048070ff */
[C---:B------:R-:W-:Y:S01]  /*8d40*/  FFMA R59, R73.reuse, R72, R59 ;  /* 0x00000048493b7223 */ /* 0x040fe2000000003b */
[----:B------:R-:W-:Y:S01]  /*8d50*/  F2FP.SATFINITE.E4M3.F32.PACK_AB_MERGE_C R35, R46, R45, RZ ;  /* 0x0000002d2e23723e */ /* 0x000fe200048070ff */
        /* <DEDUP_REMOVED lines=25> */
[----:B------:R-:W-:Y:S02]  /*8ef0*/  UIADD3 UR4, UP0, UPT, UR62, 0x680, URZ ;  /* 0x000006803e047890 */ /* 0x000fe4000ff1e0ff */
[----:B------:R-:W-:Y:S02]  /*8f00*/  UIADD3 UR9, UPT, UPT, UR49, 0x40, URZ ;  /* 0x0000004031097890 */ /* 0x000fe4000fffe0ff */
[----:B------:R-:W-:Y:S02]  /*8f10*/  UIADD3 UR8, UPT, UPT, UR44, 0xa200, URZ ;  /* 0x0000a2002c087890 */ /* 0x000fe4000fffe0ff */
[----:B------:R-:W-:Y:S01]  /*8f20*/  UIADD3.X UR5, UPT, UPT, URZ, UR63, URZ, UP0, !UPT ;  /* 0x0000003fff057290 */ /* 0x000fe200087fe4ff */
[----:B------:R-:W-:Y:S01]  /*8f30*/  UMOV UR10, UR50 ;  /* 0x00000032000a7c82 */ /* 0x000fe20008000000 */
[----:B------:R-:W-:Y:S07]  /*8f40*/  UMOV UR11, UR36 ;  /* 0x00000024000b7c82 */ /* 0x000fee0008000000 */
[----:B------:R2:W-:Y:S01]  /*8f50*/  UTMASTG.3D [UR8], [UR4] ;  /* 0x00000008040073b5 */ /* 0x0005e20008010000 */
[----:B------:R0:W-:Y:S01]  /*8f60*/  UTMACMDFLUSH ;  /* 0x00000000000079b7 */ /* 0x0001e20000000000 */
[----:B--2---:R-:W-:Y:S04]  /*8f70*/  DEPBAR.LE SB0, 0x1 ;  /* 0x000080400000791a */ /* 0x004fe80000000000 */
.L_x_125:
[----:B------:R-:W-:Y:S05]  /*8f80*/  BSYNC.RECONVERGENT B0 ;  /* 0x0000000000007941 */ /* 0x000fea0003800200 */
.L_x_124:
        /* <DEDUP_REMOVED lines=16> */
.L_x_129:
[----:B------:R-:W-:Y:S05]  /*9090*/  BSYNC B0 ;  /* 0x0000000000007941 */ /* 0x000fea0003800000 */
.L_x_128:
        /* <DEDUP_REMOVED lines=20> */
.L_x_127:
[----:B------:R-:W-:Y:S05]  /*91e0*/  BSYNC B1 ;  /* 0x0000000000017941 */ /* 0x000fea0003800000 */
.L_x_126:
        /* <DEDUP_REMOVED lines=22> */
.L_x_132:
[----:B------:R-:W-:Y:S05]  /*9350*/  BSYNC.RECONVERGENT B6 ;  /* 0x0000000000067941 */ /* 0x000fea0003800200 */
.L_x_131:
        /* <DEDUP_REMOVED lines=276> */
[----:B------:R-:W-:Y:S02]  /*a4a0*/  UIADD3 UR4, UPT, UPT, UR44, 0x8200, URZ ;  /* 0x000082002c047890 */ /* 0x000fe4000fffe0ff */
[----:B------:R-:W-:Y:S01]  /*a4b0*/  UIADD3 UR9, UPT, UPT, UR49, 0x80, URZ ;  /* 0x0000008031097890 */ /* 0x000fe2000fffe0ff */
[----:B------:R-:W-:Y:S01]  /*a4c0*/  UMOV UR10, UR50 ;  /* 0x00000032000a7c82 */ /* 0x000fe20008000000 */
[----:B------:R-:W-:Y:S02]  /*a4d0*/  UMOV UR11, UR36 ;  /* 0x00000024000b7c82 */ /* 0x000fe40008000000 */
        /* <DEDUP_REMOVED lines=8> */
.L_x_134:
[----:B------:R-:W-:Y:S05]  /*a560*/  BSYNC.RECONVERGENT B0 ;  /* 0x0000000000007941 */ /* 0x000fea0003800200 */
.L_x_133:
        /* <DEDUP_REMOVED lines=16> */
.L_x_138:
[----:B------:R-:W-:Y:S05]  /*a670*/  BSYNC B0 ;  /* 0x0000000000007941 */ /* 0x000fea0003800000 */
.L_x_137:
        /* <DEDUP_REMOVED lines=20> */
.L_x_136:
[----:B------:R-:W-:Y:S05]  /*a7c0*/  BSYNC B1 ;  /* 0x0000000000017941 */ /* 0x000fea0003800000 */
.L_x_135:
[----:B------:R-:W-:Y:S05]  /*a7d0*/  VIADD R0, R71, 0xc0 ;  /* 0x000000c047007836 */ /* 0x000fea0000000000 */
        /* <DEDUP_REMOVED lines=20> */
.L_x_140:
[----:B------:R-:W-:Y:S01]  /*a920*/  ISETP.NE.AND P0, PT, R176, RZ, PT ;  /* 0x000000ffb000720c */ /* 0x000fe20003f05270 */
[----:B------:R-:W-:Y:S05]  /*a930*/  WARPSYNC.ALL ;  /* 0x0000000000007948 */ /* 0x000fea0003800000 */
[----:B------:R-:W-:Y:S01]  /*a940*/  R2UR UR4, R71 ;  /* 0x00000000470472ca */ /* 0x000fe200000e0000 */
[----:B------:R-:W-:Y:S01]  /*a950*/  BSSY.RECONVERGENT B0, `(.L_x_141) ;  /* 0x000011c000007945 */ /* 0x000fe20003800200 */
[----:B------:R-:W-:Y:S02]  /*a960*/  F2FP.F16.E4M3.UNPACK_B R11, R141 ;  /* 0x0000008dff0b723e */ /* 0x000fe400020006ff */
[----:B------:R-:W-:Y:S02]  /*a970*/  F2FP.F16.E4M3.UNPACK_B R10, R142 ;  /* 0x0000008eff0a723e */ /* 0x000fe400020006ff */
[----:B------:R-:W-:Y:S01]  /*a980*/  F2FP.F16.E4M3.UNPACK_B R9, R143 ;  /* 0x0000008fff09723e */ /* 0x000fe200020006ff */
[--C-:B------:R-:W-:Y:S01]  /*a990*/  HADD2.F32 R74, -RZ, R11.reuse.H0_H0 ;  /* 0x2000000bff4a7230 */ /* 0x100fe20000004100 */
[----:B------:R-:W-:Y:S01]  /*a9a0*/  F2FP.F16.E4M3.UNPACK_B R8, R144 ;  /* 0x00000090ff08723e */ /* 0x000fe200020006ff */
[----:B------:R-:W-:Y:S01]  /*a9b0*/  HADD2.F32 R76, -RZ, R11.H1_H1 ;  /* 0x3000000bff4c7230 */ /* 0x000fe20000004100 */
[----:B------:R-:W-:Y:S01]  /*a9c0*/  F2FP.F16.E4M3.UNPACK_B R7, R145 ;  /* 0x00000091ff07723e */ /* 0x000fe200020006ff */
[--C-:B------:R-:W-:Y:S01]  /*a9d0*/  HADD2.F32 R77, -RZ, R10.reuse.H0_H0 ;  /* 0x2000000aff4d7230 */ /* 0x100fe20000004100 */
[----:B------:R-:W-:Y:S01]  /*a9e0*/  F2FP.F16.E4M3.UNPACK_B R6, R146 ;  /* 0x00000092ff06723e */ /* 0x000fe200020006ff */
[----:B------:R-:W-:Y:S01]  /*a9f0*/  HADD2.F32 R80, -RZ, R10.H1_H1 ;  /* 0x3000000aff507230 */ /* 0x000fe20000004100 */
[----:B------:R-:W-:Y:S01]  /*aa00*/  F2FP.F16.E4M3.UNPACK_B R5, R147 ;  /* 0x00000093ff05723e */ /* 0x000fe200020006ff */
[--C-:B------:R-:W-:Y:S01]  /*aa10*/  HADD2.F32 R81, -RZ, R9.reuse.H0_H0 ;  /* 0x20000009ff517230 */ /* 0x100fe20000004100 */
[----:B-1----:R-:W-:Y:S01]  /*aa20*/  F2FP.F16.E4M3.UNPACK_B R4, R148 ;  /* 0x00000094ff04723e */ /* 0x002fe200020006ff */
[----:B------:R-:W-:Y:S01]  /*aa30*/  HADD2.F32 R83, -RZ, R9.H1_H1 ;  /* 0x30000009ff537230 */ /* 0x000fe20000004100 */
[-C--:B------:R-:W-:Y:S01]  /*aa40*/  F2FP.F16.E4M3.UNPACK_B R2, R140.reuse ;  /* 0x0000008cff02723e */ /* 0x080fe200020006ff */
[--C-:B------:R-:W-:Y:S01]  /*aa50*/  HADD2.F32 R86, -RZ, R8.reuse.H0_H0 ;  /* 0x20000008ff567230 */ /* 0x100fe20000004100 */
[----:B------:R-:W-:Y:S01]  /*aa60*/  F2FP.F16.E4M3.UNPACK_B R140, R140.H1 ;  /* 0x0000008cff8c723e */ /* 0x000fe200030006ff */
[----:B------:R-:W-:Y:S01]  /*aa70*/  HADD2.F32 R87, -RZ, R8.H1_H1 ;  /* 0x30000008ff577230 */ /* 0x000fe20000004100 */
[----:B------:R-:W-:Y:S01]  /*aa80*/  F2FP.F16.E4M3.UNPACK_B R141, R141.H1 ;  /* 0x0000008dff8d723e */ /* 0x000fe200030006ff */
[--C-:B------:R-:W-:Y:S01]  /*aa90*/  HADD2.F32 R90, -RZ, R7.reuse.H0_H0 ;  /* 0x20000007ff5a7230 */ /* 0x100fe20000004100 */
[----:B------:R-:W-:Y:S01]  /*aaa0*/  F2FP.F16.E4M3.UNPACK_B R142, R142.H1 ;  /* 0x0000008eff8e723e */ /* 0x000fe200030006ff */
[----:B------:R-:W-:Y:S01]  /*aab0*/  HADD2.F32 R91, -RZ, R7.H1_H1 ;  /* 0x30000007ff5b7230 */ /* 0x000fe20000004100 */
[----:B------:R-:W-:Y:S01]  /*aac0*/  F2FP.F16.E4M3.UNPACK_B R143, R143.H1 ;  /* 0x0000008fff8f723e */ /* 0x000fe200030006ff */
[--C-:B------:R-:W-:Y:S01]  /*aad0*/  HADD2.F32 R94, -RZ, R6.reuse.H0_H0 ;  /* 0x20000006ff5e7230 */ /* 0x100fe20000004100 */
[----:B------:R-:W-:Y:S01]  /*aae0*/  IADD3 R163, PT, PT, R163, 0xc0, RZ ;  /* 0x000000c0a3a37810 */ /* 0x000fe20007ffe0ff */
[----:B------:R-:W-:Y:S01]  /*aaf0*/  HADD2.F32 R95, -RZ, R6.H1_H1 ;  /* 0x30000006ff5f7230 */ /* 0x000fe20000004100 */
[----:B------:R-:W-:Y:S01]  /*ab00*/  F2FP.F16.E4M3.UNPACK_B R107, R149 ;  /* 0x00000095ff6b723e */ /* 0x000fe200020006ff */
[--C-:B------:R-:W-:Y:S01]  /*ab10*/  HADD2.F32 R98, -RZ, R5.reuse.H0_H0 ;  /* 0x20000005ff627230 */ /* 0x100fe20000004100 */
[----:B------:R-:W-:Y:S01]  /*ab20*/  LOP3.LUT R163, R163, 0xfefffff8, RZ, 0xc0, !PT ;  /* 0xfefffff8a3a37812 */ /* 0x000fe200078ec0ff */
[----:B------:R-:W-:Y:S01]  /*ab30*/  HADD2.F32 R99, -RZ, R5.H1_H1 ;  /* 0x30000005ff637230 */ /* 0x000fe20000004100 */
[----:B------:R-:W-:Y:S01]  /*ab40*/  F2FP.F16.E4M3.UNPACK_B R111, R150 ;  /* 0x00000096ff6f723e */ /* 0x000fe200020006ff */
[--C-:B------:R-:W-:Y:S01]  /*ab50*/  HADD2.F32 R102, -RZ, R4.reuse.H0_H0 ;  /* 0x20000004ff667230 */ /* 0x100fe20000004100 */
[----:B------:R-:W-:Y:S01]  /*ab60*/  F2FP.F16.E4M3.UNPACK_B R115, R151 ;  /* 0x00000097ff73723e */ /* 0x000fe200020006ff */
[----:B------:R-:W-:Y:S01]  /*ab70*/  HADD2.F32 R103, -RZ, R4.H1_H1 ;  /* 0x30000004ff677230 */ /* 0x000fe20000004100 */
[----:B------:R-:W-:Y:S01]  /*ab80*/  F2FP.F16.E4M3.UNPACK_B R119, R152 ;  /* 0x00000098ff77723e */ /* 0x000fe200020006ff */
[----:B------:R-:W1:Y:S01]  /*ab90*/  LDTM.x64 R4, tmem[UR4+0xc0] ;  /* 0x0000c004000479ee */ /* 0x000e620008340000 */
[--C-:B------:R-:W-:Y:S01]  /*aba0*/  HADD2.F32 R0, -RZ, R2.reuse.H0_H0 ;  /* 0x20000002ff007230 */ /* 0x100fe20000004100 */
[----:B------:R-:W-:Y:S01]  /*abb0*/  NOP ;  /* 0x0000000000007918 */ /* 0x000fe20000000000 */
[----:B-1----:R1:W-:Y:S01]  /*abc0*/  SYNCS.ARRIVE.TRANS64.RED.A1T0 RZ, [R163+URZ], RZ ;  /* 0x000000ffa3ff79a7 */ /* 0x0023e200081004ff */
[----:B------:R-:W-:Y:S01]  /*abd0*/  HADD2.F32 R2, -RZ, R2.H1_H1 ;  /* 0x30000002ff027230 */ /* 0x000fe20000004100 */
[----:B------:R-:W-:Y:S01]  /*abe0*/  F2FP.F16.E4M3.UNPACK_B R123, R153 ;  /* 0x00000099ff7b723e */ /* 0x000fe200020006ff */
[----:B------:R-:W-:Y:S01]  /*abf0*/  HADD2.F32 R78, -RZ, R141.H1_H1 ;  /* 0x3000008dff4e7230 */ /* 0x000fe20000004100 */
[----:B------:R-:W-:Y:S01]  /*ac00*/  F2FP.F16.E4M3.UNPACK_B R127, R154 ;  /* 0x0000009aff7f723e */ /* 0x000fe200020006ff */
[--C-:B------:R-:W-:Y:S01]  /*ac10*/  HADD2.F32 R106, -RZ, R107.reuse.H0_H0 ;  /* 0x2000006bff6a7230 */ /* 0x100fe20000004100 */
[----:B------:R-:W-:Y:S01]  /*ac20*/  F2FP.F16.E4M3.UNPACK_B R130, R155 ;  /* 0x0000009bff82723e */ /* 0x000fe200020006ff */
[----:B------:R-:W-:Y:S01]  /*ac30*/  HADD2.F32 R107, -RZ, R107.H1_H1 ;  /* 0x3000006bff6b7230 */ /* 0x000fe20000004100 */
[----:B------:R-:W-:Y:S01]  /*ac40*/  F2FP.F16.E4M3.UNPACK_B R144, R144.H1 ;  /* 0x00000090ff90723e */ /* 0x000fe200030006ff */
        /* <DEDUP_REMOVED lines=12> */
[C---:B------:R-:W-:Y:S01]  /*ad10*/  FMUL R4, R70.reuse, R4 ;  /* 0x0000000446047220 */ /* 0x040fe20000400000 */
[C---:B------:R-:W-:Y:S01]  /*ad20*/  FMUL R5, R70.reuse, R5 ;  /* 0x0000000546057220 */ /* 0x040fe20000400000 */
[--C-:B------:R-:W-:Y:S02]  /*ad30*/  HADD2.F32 R3, -RZ, R140.reuse.H0_H0 ;  /* 0x2000008cff037230 */ /* 0x100fe40000004100 */
        /* <DEDUP_REMOVED lines=9> */
[----:B------:R-:W-:Y:S02]  /*add0*/  HADD2.F32 R122, -RZ, R123.H0_H0 ;  /* 0x2000007bff7a7230 */ /* 0x000fe40000004100 */
[C---:B------:R-:W-:Y:S01]  /*ade0*/  FMUL R6, R70.reuse, R6 ;  /* 0x0000000646067220 */ /* 0x040fe20000400000 */
[----:B------:R-:W-:Y:S02]  /*adf0*/  HADD2.F32 R72, -RZ, R140.H1_H1 ;  /* 0x3000008cff487230 */ /* 0x000fe40000004100 */
[C---:B------:R-:W-:Y:S01]  /*ae00*/  FMUL R7, R70.reuse, R7 ;  /* 0x0000000746077220 */ /* 0x040fe20000400000 */
[----:B------:R-:W-:Y:S02]  /*ae10*/  HADD2.F32 R75, -RZ, R141.H0_H0 ;  /* 0x2000008dff4b7230 */ /* 0x000fe40000004100 */
[C---:B------:R-:W-:Y:S01]  /*ae20*/  FFMA R6, R73.reuse, R3, R6 ;  /* 0x0000000349067223 */ /* 0x040fe20000000006 */
[----:B------:R-:W-:Y:S02]  /*ae30*/  HADD2.F32 R123, -RZ, R123.H1_H1 ;  /* 0x3000007bff7b7230 */ /* 0x000fe40000004100 */
[C---:B------:R-:W-:Y:S01]  /*ae40*/  FFMA R7, R73.reuse, R72, R7 ;  /* 0x0000004849077223 */ /* 0x040fe20000000007 */
[C---:B------:R-:W-:Y:S01]  /*ae50*/  FFMA R8, R73.reuse, R74, R8 ;  /* 0x0000004a49087223 */ /* 0x040fe20000000008 */
[----:B------:R-:W-:Y:S01]  /*ae60*/  FFMA R9, R73, R76, R9 ;  /* 0x0000004c49097223 */ /* 0x000fe20000000009 */
[--C-:B------:R-:W-:Y:S02]  /*ae70*/  HADD2.F32 R126, -RZ, R127.reuse.H0_H0 ;  /* 0x2000007fff7e7230 */ /* 0x100fe40000004100 */
[C---:B------:R-:W-:Y:S01]  /*ae80*/  FMUL R10, R70.reuse, R10 ;  /* 0x0000000a460a7220 */ /* 0x040fe20000400000 */
[----:B------:R-:W-:Y:S01]  /*ae90*/  F2FP.SATFINITE.E4M3.F32.PACK_AB_MERGE_C R76, R7, R6, RZ ;  /* 0x00000006074c723e */ /* 0x000fe200048070ff */
[C---:B------:R-:W-:Y:S01]  /*aea0*/  FMUL R7, R70.reuse, R20 ;  /* 0x0000001446077220 */ /* 0x040fe20000400000 */
[----:B------:R-:W-:Y:S02]  /*aeb0*/  HADD2.F32 R127, -RZ, R127.H1_H1 ;  /* 0x3000007fff7f7230 */ /* 0x000fe40000004100 */
[C---:B------:R-:W-:Y:S01]  /*aec0*/  FFMA R10, R73.reuse, R75, R10 ;  /* 0x0000004b490a7223 */ /* 0x040fe2000000000a */
[----:B------:R-:W-:Y:S02]  /*aed0*/  HADD2.F32 R72, -RZ, R130.H0_H0 ;  /* 0x20000082ff487230 */ /* 0x000fe40000004100 */
[C---:B------:R-:W-:Y:S01]  /*aee0*/  FMUL R11, R70.reuse, R11 ;  /* 0x0000000b460b7220 */ /* 0x040fe20000400000 */
[--C-:B------:R-:W-:Y:S02]  /*aef0*/  HADD2.F32 R79, -RZ, R142.reuse.H0_H0 ;  /* 0x2000008eff4f7230 */ /* 0x100fe40000004100 */
[C---:B------:R-:W-:Y:S01]  /*af00*/  FMUL R14, R70.reuse, R14 ;  /* 0x0000000e460e7220 */ /* 0x040fe20000400000 */
[----:B------:R-:W-:Y:S02]  /*af10*/  HADD2.F32 R82, -RZ, R142.H1_H1 ;  /* 0x3000008eff527230 */ /* 0x000fe40000004100 */
[C---:B------:R-:W-:Y:S01]  /*af20*/  FFMA R11, R73.reuse, R78, R11 ;  /* 0x0000004e490b7223 */ /* 0x040fe2000000000b */
[C---:B------:R-:W-:Y:S01]  /*af30*/  FFMA R12, R73.reuse, R77, R12 ;  /* 0x0000004d490c7223 */ /* 0x040fe2000000000c */
[C---:B------:R-:W-:Y:S01]  /*af40*/  FFMA R13, R73.reuse, R80, R13 ;  /* 0x00000050490d7223 */ /* 0x040fe2000000000d */
[----:B------:R-:W-:Y:S01]  /*af50*/  FFMA R14, R73, R79, R14 ;  /* 0x0000004f490e7223 */ /* 0x000fe2000000000e */
[----:B------:R-:W-:Y:S01]  /*af60*/  HADD2.F32 R75, -RZ, R130.H1_H1 ;  /* 0x30000082ff4b7230 */ /* 0x000fe20000004100 */
[----:B------:R-:W-:Y:S01]  /*af70*/  F2FP.SATFINITE.E4M3.F32.PACK_AB_MERGE_C R78, R11, R10, RZ ;  /* 0x0000000a0b4e723e */ /* 0x000fe200048070ff */
[C---:B------:R-:W-:Y:S01]  /*af80*/  FMUL R10, R70.reuse, R21 ;  /* 0x00000015460a7220 */ /* 0x040fe20000400000 */
[C---:B------:R-:W-:Y:S01]  /*af90*/  FMUL R21, R70.reuse, R28 ;  /* 0x0000001c46157220 */ /* 0x040fe20000400000 */
        /* <DEDUP_REMOVED lines=8> */
[C---:B------:R-:W-:Y:S01]  /*b020*/  FMUL R18, R70.reuse, R25 ;  /* 0x0000001946127220 */ /* 0x040fe20000400000 */
[----:B------:R-:W-:Y:S01]  /*b030*/  F2FP.SATFINITE.E4M3.F32.PACK_AB_MERGE_C R14, R15, R14, RZ ;  /* 0x0000000e0f0e723e */ /* 0x000fe200048070ff */
        /* <DEDUP_REMOVED lines=8> */
[C---:B------:R-:W-:Y:S01]  /*b0c0*/  FFMA R11, R73.reuse, R88, R11 ;  /* 0x00000058490b7223 */ /* 0x040fe2000000000b */
[----:B------:R-:W-:Y:S01]  /*b0d0*/  FMUL R22, R70, R29 ;  /* 0x0000001d46167220 */ /* 0x000fe20000400000 */
        /* <DEDUP_REMOVED lines=13> */
[----:B------:R-:W-:Y:S01]  /*b1b0*/  FMUL R20, R70, R27 ;  /* 0x0000001b46147220 */ /* 0x000fe20000400000 */
[--C-:B------:R-:W-:Y:S01]  /*b1c0*/  HADD2.F32 R96, -RZ, R146.reuse.H0_H0 ;  /* 0x20000092ff607230 */ /* 0x100fe20000004100 */
[----:B------:R-:W-:Y:S01]  /*b1d0*/  F2FP.SATFINITE.E4M3.F32.PACK_AB_MERGE_C R16, R10, R7, R16 ;  /* 0x000000070a10723e */ /* 0x000fe20004807010 */
[----:B------:R-:W-:Y:S02]  /*b1e0*/  HADD2.F32 R97, -RZ, R146.H1_H1 ;  /* 0x30000092ff617230 */ /* 0x000fe40000004100 */
        /* <DEDUP_REMOVED lines=28> */
[----:B------:R-:W-:Y:S01]  /*b3b0*/  F2FP.F16.E4M3.UNPACK_B R151, R151.H1 ;  /* 0x00000097ff97723e */ /* 0x000fe200030006ff */
[----:B------:R-:W-:Y:S01]  /*b3c0*/  FMUL R38, R70, R45 ;  /* 0x0000002d46267220 */ /* 0x000fe20000400000 */
[----:B------:R-:W-:Y:S01]  /*b3d0*/  F2FP.SATFINITE.E4M3.F32.PACK_AB_MERGE_C R19, R28, R27, RZ ;  /* 0x0000001b1c13723e */ /* 0x000fe200048070ff */
[----:B------:R-:W-:Y:S01]  /*b3e0*/  FFMA R31, R73, R104, R31 ;  /* 0x00000068491f7223 */ /* 0x000fe2000000001f */
[C---:B------:R-:W-:Y:S01]  /*b3f0*/  FMUL R45, R70.reuse, R52 ;  /* 0x00000034462d7220 */ /* 0x040fe20000400000 */
[C---:B------:R-:W-:Y:S01]  /*b400*/  FMUL R52, R70.reuse, R59 ;  /* 0x0000003b46347220 */ /* 0x040fe20000400000 */
[----:B------:R-:W-:Y:S01]  /*b410*/  F2FP.F16.E4M3.UNPACK_B R152, R152.H1 ;  /* 0x00000098ff98723e */ /* 0x000fe200030006ff */
[C---:B------:R-:W-:Y:S01]  /*b420*/  FMUL R59, R70.reuse, R66 ;  /* 0x00000042463b7220 */ /* 0x040fe20000400000 */
[----:B------:R-:W-:Y:S01]  /*b430*/  F2FP.SATFINITE.E4M3.F32.PACK_AB_MERGE_C R66, R13, R12, R14 ;  /* 0x0000000c0d42723e */ /* 0x000fe2000480700e */
        /* <DEDUP_REMOVED lines=11> */
[C---:B------:R-:W-:Y:S01]  /*b4f0*/  FFMA R35, R73.reuse, R108, R35 ;  /* 0x0000006c49237223 */ /* 0x040fe20000000023 */
[C---:B------:R-:W-:Y:S01]  /*b500*/  FMUL R36, R70.reuse, R43 ;  /* 0x0000002b46247220 */ /* 0x040fe20000400000 */
[--C-:B------:R-:W-:Y:S02]  /*b510*/  HADD2.F32 R112, -RZ, R150.reuse.H0_H0 ;  /* 0x20000096ff707230 */ /* 0x100fe40000004100 */
[C---:B------:R-:W-:Y:S01]  /*b520*/  FMUL R39, R70.reuse, R46 ;  /* 0x0000002e46277220 */ /* 0x040fe20000400000 */
        /* <DEDUP_REMOVED lines=13> */
[C---:B------:R-:W-:Y:S01]  /*b600*/  FMUL R46, R70.reuse, R53 ;  /* 0x00000035462e7220 */ /* 0x040fe20000400000 */
[--C-:B------:R-:W-:Y:S02]  /*b610*/  HADD2.F32 R120, -RZ, R152.reuse.H0_H0 ;  /* 0x20000098ff787230 */ /* 0x100fe40000004100 */
[C---:B------:R-:W-:Y:S01]  /*b620*/  FMUL R50, R70.reuse, R57 ;  /* 0x0000003946327220 */ /* 0x040fe20000400000 */
[C---:B------:R-:W-:Y:S01]  /*b630*/  FMUL R51, R70.reuse, R58 ;  /* 0x0000003a46337220 */ /* 0x040fe20000400000 */
[C---:B------:R-:W-:Y:S01]  /*b640*/  FMUL R53, R70.reuse, R60 ;  /* 0x0000003c46357220 */ /* 0x040fe20000400000 */
[C---:B------:R-:W-:Y:S01]  /*b650*/  FFMA R43, R73.reuse, R116, R43 ;  /* 0x00000074492b7223 */ /* 0x040fe2000000002b */
[----:B------:R-:W-:Y:S02]  /*b660*/  HADD2.F32 R121, -RZ, R152.H1_H1 ;  /* 0x30000098ff797230 */ /* 0x000fe40000004100 */
[C---:B------:R-:W-:Y:S01]  /*b670*/  FMUL R47, R70.reuse, R54 ;  /* 0x00000036462f7220 */ /* 0x040fe20000400000 */
[C---:B------:R-:W-:Y:S01]  /*b680*/  FMUL R57, R70.reuse, R64 ;  /* 0x0000004046397220 */ /* 0x040fe20000400000 */
[C---:B------:R-:W-:Y:S01]  /*b690*/  FMUL R58, R70.reuse, R65 ;  /* 0x00000041463a7220 */ /* 0x040fe20000400000 */
[C---:B------:R-:W-:Y:S01]  /*b6a0*/  FMUL R60, R70.reuse, R67 ;  /* 0x00000043463c7220 */ /* 0x040fe20000400000 */
[----:B------:R-:W-:Y:S01]  /*b6b0*/  FFMA R44, R73, R117, R44 ;  /* 0x00000075492c7223 */ /* 0x000fe2000000002c */
[C---:B------:R-:W-:Y:S01]  /*b6c0*/  FMUL R48, R70.reuse, R55 ;  /* 0x0000003746307220 */ /* 0x040fe20000400000 */
[----:B------:R-:W-:Y:S01]  /*b6d0*/  F2FP.SATFINITE.E4M3.F32.PACK_AB_MERGE_C R64, R5, R4, R76 ;  /* 0x000000040540723e */ /* 0x000fe2000480704c */
[----:B------:R-:W-:Y:S01]  /*b6e0*/  FFMA R45, R73, R118, R45 ;  /* 0x00000076492d7223 */ /* 0x000fe2000000002d */
[----:B------:R-:W-:Y:S01]  /*b6f0*/  F2FP.SATFINITE.E4M3.F32.PACK_AB_MERGE_C R65, R9, R8, R78 ;  /* 0x000000080941723e */ /* 0x000fe2000480704e */
[----:B------:R-:W-:Y:S01]  /*b700*/  FMUL R49, R70, R56 ;  /* 0x0000003846317220 */ /* 0x000fe20000400000 */
[----:B------:R-:W-:Y:S01]  /*b710*/  F2FP.SATFINITE.E4M3.F32.PACK_AB_MERGE_C R67, R2, R0, R3 ;  /* 0x000000000243723e */ /* 0x000fe20004807003 */
[C---:B------:R-:W-:Y:S01]  /*b720*/  FFMA R46, R73.reuse, R119, R46 ;  /* 0x00000077492e7223 */ /* 0x040fe2000000002e */
[----:B------:R-:W-:Y:S01]  /*b730*/  F2FP.F16.E4M3.UNPACK_B R154, R154.H1 ;  /* 0x0000009aff9a723e */ /* 0x000fe200030006ff */
[--C-:B------:R-:W-:Y:S02]  /*b740*/  HADD2.F32 R124, -RZ, R153.reuse.H0_H0 ;  /* 0x20000099ff7c7230 */ /* 0x100fe40000004100 */
[C---:B------:R-:W-:Y:S01]  /*b750*/  FFMA R47, R73.reuse, R120, R47 ;  /* 0x00000078492f7223 */ /* 0x040fe2000000002f */
[----:B------:R1:W-:Y:S01]  /*b760*/  STS.128 [R137+UR44+0xa200], R64 ;  /* 0x00a2004089007988 */ /* 0x0003e20008000c2c */
[----:B------:R-:W-:Y:S02]  /*b770*/  HADD2.F32 R125, -RZ, R153.H1_H1 ;  /* 0x30000099ff7d7230 */ /* 0x000fe40000004100 */
[C---:B------:R-:W-:Y:S01]  /*b780*/  FFMA R48, R73.reuse, R121, R48 ;  /* 0x0000007949307223 */ /* 0x040fe20000000030 */
[C---:B------:R-:W-:Y:S01]  /*b790*/  FFMA R49, R73.reuse, R122, R49 ;  /* 0x0000007a49317223 */ /* 0x040fe20000000031 */
[----:B------:R-:W-:Y:S01]  /*b7a0*/  F2FP.F16.E4M3.UNPACK_B R155, R155.H1 ;  /* 0x0000009bff9b723e */ /* 0x000fe200030006ff */
[C---:B------:R-:W-:Y:S01]  /*b7b0*/  FFMA R50, R73.reuse, R123, R50 ;  /* 0x0000007b49327223 */ /* 0x040fe20000000032 */
[----:B------:R-:W-:Y:S01]  /*b7c0*/  FMUL R54, R70, R61 ;  /* 0x0000003d46367220 */ /* 0x000fe20000400000 */
[--C-:B------:R-:W-:Y:S01]  /*b7d0*/  HADD2.F32 R128, -RZ, R154.reuse.H0_H0 ;  /* 0x2000009aff807230 */ /* 0x100fe20000004100 */
[----:B------:R1:W-:Y:S01]  /*b7e0*/  STS.128 [R178+0xa010], R16 ;  /* 0x00a01010b2007388 */ /* 0x0003e20000000c00 */
[----:B------:R-:W-:Y:S01]  /*b7f0*/  F2FP.SATFINITE.E4M3.F32.PACK_AB_MERGE_C R35, R36, R35, RZ ;  /* 0x000000232423723e */ /* 0x000fe200048070ff */
[C---:B------:R-:W-:Y:S01]  /*b800*/  FFMA R51, R73.reuse, R124, R51 ;  /* 0x0000007c49337223 */ /* 0x040fe20000000033 */
[----:B------:R-:W-:Y:S01]  /*b810*/  F2FP.SATFINITE.E4M3.F32.PACK_AB_MERGE_C R39, R40, R39, RZ ;  /* 0x000000272827723e */ /* 0x000fe200048070ff */
[----:B------:R-:W-:Y:S02]  /*b820*/  HADD2.F32 R129, -RZ, R154.H1_H1 ;  /* 0x3000009aff817230 */ /* 0x000fe40000004100 */
[C---:B------:R-:W-:Y:S01]  /*b830*/  FMUL R55, R70.reuse, R62 ;  /* 0x0000003e46377220 */ /* 0x040fe20000400000 */
[C---:B------:R-:W-:Y:S01]  /*b840*/  FFMA R52, R73.reuse, R125, R52 ;  /* 0x0000007d49347223 */ /* 0x040fe20000000034 */
[----:B------:R-:W-:Y:S01]  /*b850*/  FMUL R56, R70, R63 ;  /* 0x0000003f46387220 */ /* 0x000fe20000400000 */
[C---:B------:R-:W-:Y:S01]  /*b860*/  FFMA R53, R73.reuse, R126, R53 ;  /* 0x0000007e49357223 */ /* 0x040fe20000000035 */
[C---:B------:R-:W-:Y:S01]  /*b870*/  FFMA R54, R73.reuse, R127, R54 ;  /* 0x0000007f49367223 */ /* 0x040fe20000000036 */
[--C-:B------:R-:W-:Y:S02]  /*b880*/  HADD2.F32 R74, -RZ, R155.reuse.H0_H0 ;  /* 0x2000009bff4a7230 */ /* 0x100fe40000004100 */
[C---:B------:R-:W-:Y:S01]  /*b890*/  FFMA R55, R73.reuse, R128, R55 ;  /* 0x0000008049377223 */ /* 0x040fe20000000037 */
[----:B------:R-:W-:Y:S02]  /*b8a0*/  HADD2.F32 R131, -RZ, R155.H1_H1 ;  /* 0x3000009bff837230 */ /* 0x000fe40000004100 */
[C---:B------:R-:W-:Y:S01]  /*b8b0*/  FFMA R56, R73.reuse, R129, R56 ;  /* 0x0000008149387223 */ /* 0x040fe20000000038 */
[----:B------:R-:W-:Y:S01]  /*b8c0*/  F2FP.SATFINITE.E4M3.F32.PACK_AB_MERGE_C R43, R44, R43, RZ ;  /* 0x0000002b2c2b723e */ /* 0x000fe200048070ff */
[C---:B------:R-:W-:Y:S01]  /*b8d0*/  FFMA R57, R73.reuse, R72, R57 ;  /* 0x0000004849397223 */ /* 0x040fe20000000039 */
[C---:B------:R-:W-:Y:S01]  /*b8e0*/  FFMA R58, R73.reuse, R75, R58 ;  /* 0x0000004b493a7223 */ /* 0x040fe2000000003a */
[C---:B------:R-:W-:Y:S01]  /*b8f0*/  FFMA R59, R73.reuse, R74, R59 ;  /* 0x0000004a493b7223 */ /* 0x040fe2000000003b */
[----:B------:R-:W-:Y:S01]  /*b900*/  F2FP.SATFINITE.E4M3.F32.PACK_AB_MERGE_C R33, R34, R33, R35 ;  /* 0x000000212221723e */ /* 0x000fe20004807023 */
[----:B------:R-:W-:Y:S01]  /*b910*/  FFMA R60, R73, R131, R60 ;  /* 0x00000083493c7223 */ /* 0x000fe2000000003c */
[----:B------:R-:W-:Y:S02]  /*b920*/  F2FP.SATFINITE.E4M3.F32.PACK_AB_MERGE_C R32, R30, R29, R32 ;  /* 0x0000001d1e20723e */ /* 0x000fe40004807020 */
        /* <DEDUP_REMOVED lines=11> */
[----:B------:R-:W-:Y:S03]  /*b9e0*/  IADD3 R68, PT, PT, R68, 0x1, RZ ;  /* 0x0000000144447810 */ /* 0x000fe60007ffe0ff */
        /* <DEDUP_REMOVED lines=18> */
.L_x_142:
[----:B------:R-:W-:Y:S05]  /*bb10*/  BSYNC.RECONVERGENT B0 ;  /* 0x0000000000007941 */ /* 0x000fea0003800200 */
.L_x_141:
[----:B------:R-:W-:Y:S01]  /*bb20*/  R2UR UR5, R160 ;  /* 0x00000000a00572ca */ /* 0x000fe200000e0000 */
[----:B------:R-:W-:Y:S01]  /*bb30*/  BAR.SYNC.DEFER_BLOCKING 0x1, 0x80 ;  /* 0x0042000000007b1d */ /* 0x000fe20000010000 */
[----:B------:R-:W-:Y:S01]  /*bb40*/  R2UR UR4, R161 ;  /* 0x00000000a10472ca */ /* 0x000fe200000e0000 */
[----:B------:R-:W-:Y:S01]  /*bb50*/  UISETP.NE.AND UP0, UPT, UR46, URZ, UPT ;  /* 0x000000ff2e00728c */ /* 0x000fe2000bf05270 */
[----:B------:R-:W-:Y:S02]  /*bb60*/  ISETP.NE.AND P0, PT, R164, 0x2, PT ;  /* 0x00000002a400780c */ /* 0x000fe40003f05270 */
[----:B------:R-:W-:Y:S02]  /*bb70*/  ISETP.NE.AND P1, PT, R68, 0x2, PT ;  /* 0x000000024400780c */ /* 0x000fe40003f25270 */
[----:B------:R-:W-:Y:S02]  /*bb80*/  SEL R0, RZ, 0x1, P0 ;  /* 0x00000001ff007807 */ /* 0x000fe40000000000 */
[----:B------:R-:W-:Y:S02]  /*bb90*/  SEL R3, RZ, 0x1, P1 ;  /* 0x00000001ff037807 */ /* 0x000fe40000800000 */
[----:B------:R-:W-:Y:S01]  /*bba0*/  LOP3.LUT R169, R169, R0, RZ, 0x3c, !PT ;  /* 0x00000000a9a97212 */ /* 0x000fe200078e3cff */
[----:B------:R-:W-:Y:S01]  /*bbb0*/  UIADD3 UR20, UPT, UPT, UR37, UR5, URZ ;  /* 0x0000000525147290 */ /* 0x000fe2000fffe0ff */
[----:B------:R-:W-:Y:S01]  /*bbc0*/  LOP3.LUT R170, R170, R3, RZ, 0x3c, !PT ;  /* 0x00000003aaaa7212 */ /* 0x000fe200078e3cff */
[----:B------:R-:W-:Y:S01]  /*bbd0*/  UIADD3 UR16, UPT, UPT, UR38, UR4, URZ ;  /* 0x0000000426107290 */ /* 0x000fe2000fffe0ff */
[----:B------:R-:W-:Y:S02]  /*bbe0*/  SEL R164, R164, RZ, P0 ;  /* 0x000000ffa4a47207 */ /* 0x000fe40000000000 */
[----:B------:R-:W-:Y:S01]  /*bbf0*/  SEL R68, R68, RZ, P1 ;  /* 0x000000ff44447207 */ /* 0x000fe20000800000 */
[----:B------:R-:W-:Y:S01]  /*bc00*/  UMOV UR36, UR59 ;  /* 0x0000003b00247c82 */ /* 0x000fe20008000000 */
[----:B------:R-:W-:Y:S07]  /*bc10*/  BRA.U UP0, `(.L_x_143) ;  /* 0xffffff9900787547 */ /* 0x000fee000b83ffff */
[----:B------:R-:W-:Y:S05]  /*bc20*/  EXIT ;  /* 0x000000000000794d */ /* 0x000fea0003800000 */
.L_x_24:
[----:B--2---:R2:W3:Y:S02]  /*bc30*/  SYNCS.PHASECHK.TRANS64.TRYWAIT P0, [R3+URZ+0xe0], R2 ;  /* 0x0000e002030075a7 */ /* 0x0044e400080011ff */
[----:B---3--:R-:W-:Y:S05]  /*bc40*/  @!P0 NANOSLEEP.SYNCS 0x989680 ;  /* 0x009896800000895d */ /* 0x008fea0003900000 */
[----:B------:R-:W3:Y:S02]  /*bc50*/  @!P0 SYNCS.PHASECHK.TRANS64 P0, [R3+URZ+0xe0], R2 ;  /* 0x0000e002030085a7 */ /* 0x000ee400080010ff */
[----:B---3--:R-:W-:Y:S05]  /*bc60*/  @!P0 BRA `(.L_x_24) ;  /* 0xfffffffc00f08947 */ /* 0x008fea000383ffff */
[----:B------:R-:W-:Y:S05]  /*bc70*/  BRA `(.L_x_144) ;  /* 0xffffff5c00607947 */ /* 0x000fea000383ffff */
.L_x_27:
[----:B-1----:R-:W-:-:S07]  /*bc80*/  MOV R0, UR33 ;  /* 0x0000002100007c02 */ /* 0x002fce0008000f00 */
.L_x_145:
[----:B-1----:R1:W2:Y:S02]  /*bc90*/  SYNCS.PHASECHK.TRANS64.TRYWAIT P0, [R0+URZ+0x20], R3 ;  /* 0x00002003000075a7 */ /* 0x0022a400080011ff */
[----:B--2---:R-:W-:Y:S05]  /*bca0*/  @!P0 NANOSLEEP.SYNCS 0x989680 ;  /* 0x009896800000895d */ /* 0x004fea0003900000 */
[----:B------:R-:W2:Y:S02]  /*bcb0*/  @!P0 SYNCS.PHASECHK.TRANS64 P0, [R0+URZ+0x20], R3 ;  /* 0x00002003000085a7 */ /* 0x000ea400080010ff */
[----:B--2---:R-:W-:Y:S05]  /*bcc0*/  @!P0 BRA `(.L_x_145) ;  /* 0xfffffffc00f08947 */ /* 0x004fea000383ffff */
[----:B------:R-:W-:Y:S05]  /*bcd0*/  BRA `(.L_x_26) ;  /* 0xffffff5c00b87947 */ /* 0x000fea000383ffff */
.L_x_34:
[----:B-1----:R-:W-:-:S07]  /*bce0*/  MOV R0, UR17 ;  /* 0x0000001100007c02 */ /* 0x002fce0008000f00 */
.L_x_146:
[----:B-1----:R1:W2:Y:S02]  /*bcf0*/  SYNCS.PHASECHK.TRANS64.TRYWAIT P0, [R0+URZ+0x20], R3 ;  /* 0x00002003000075a7 */ /* 0x0022a400080011ff */
[----:B--2---:R-:W-:Y:S05]  /*bd00*/  @!P0 NANOSLEEP.SYNCS 0x989680 ;  /* 0x009896800000895d */ /* 0x004fea0003900000 */
[----:B------:R-:W2:Y:S02]  /*bd10*/  @!P0 SYNCS.PHASECHK.TRANS64 P0, [R0+URZ+0x20], R3 ;  /* 0x00002003000085a7 */ /* 0x000ea400080010ff */
[----:B--2---:R-:W-:Y:S05]  /*bd20*/  @!P0 BRA `(.L_x_146) ;  /* 0xfffffffc00f08947 */ /* 0x004fea000383ffff */
[----:B------:R-:W-:Y:S05]  /*bd30*/  BRA `(.L_x_33) ;  /* 0xffffff6000787947 */ /* 0x000fea000383ffff */
.L_x_39:
[----:B-1----:R1:W2:Y:S02]  /*bd40*/  SYNCS.PHASECHK.TRANS64.TRYWAIT P0, [R3+URZ+0x90], R0 ;  /* 0x00009000030075a7 */ /* 0x0022a400080011ff */
[----:B--2---:R-:W-:Y:S05]  /*bd50*/  @!P0 NANOSLEEP.SYNCS 0x989680 ;  /* 0x009896800000895d */ /* 0x004fea0003900000 */
[----:B------:R-:W2:Y:S02]  /*bd60*/  @!P0 SYNCS.PHASECHK.TRANS64 P0, [R3+URZ+0x90], R0 ;  /* 0x00009000030085a7 */ /* 0x000ea400080010ff */
[----:B--2---:R-:W-:Y:S05]  /*bd70*/  @!P0 BRA `(.L_x_39) ;  /* 0xfffffffc00f08947 */ /* 0x004fea000383ffff */
[----:B------:R-:W-:Y:S05]  /*bd80*/  BRA `(.L_x_147) ;  /* 0xffffff6400207947 */ /* 0x000fea000383ffff */
.L_x_43:
[----:B-1----:R-:W-:-:S07]  /*bd90*/  MOV R0, UR4 ;  /* 0x0000000400007c02 */ /* 0x002fce0008000f00 */
.L_x_148:
[----:B-1----:R1:W2:Y:S02]  /*bda0*/  SYNCS.PHASECHK.TRANS64.TRYWAIT P0, [R0+URZ], R3 ;  /* 0x00000003000075a7 */ /* 0x0022a400080011ff */
[----:B--2---:R-:W-:Y:S05]  /*bdb0*/  @!P0 NANOSLEEP.SYNCS 0x989680 ;  /* 0x009896800000895d */ /* 0x004fea0003900000 */
[----:B------:R-:W2:Y:S02]  /*bdc0*/  @!P0 SYNCS.PHASECHK.TRANS64 P0, [R0+URZ], R3 ;  /* 0x00000003000085a7 */ /* 0x000ea400080010ff */
[----:B--2---:R-:W-:Y:S05]  /*bdd0*/  @!P0 BRA `(.L_x_148) ;  /* 0xfffffffc00f08947 */ /* 0x004fea000383ffff */
[----:B------:R-:W-:Y:S05]  /*bde0*/  BRA `(.L_x_149) ;  /* 0xffffff6800cc7947 */ /* 0x000fea000383ffff */
.L_x_44:
[----:B------:R-:W-:-:S07]  /*bdf0*/  MOV R0, UR5 ;  /* 0x0000000500007c02 */ /* 0x000fce0008000f00 */
.L_x_150:
[----:B-1----:R1:W2:Y:S02]  /*be00*/  SYNCS.PHASECHK.TRANS64.TRYWAIT P0, [R0+URZ], R3 ;  /* 0x00000003000075a7 */ /* 0x0022a400080011ff */
[----:B--2---:R-:W-:Y:S05]  /*be10*/  @!P0 NANOSLEEP.SYNCS 0x989680 ;  /* 0x009896800000895d */ /* 0x004fea0003900000 */
[----:B------:R-:W2:Y:S02]  /*be20*/  @!P0 SYNCS.PHASECHK.TRANS64 P0, [R0+URZ], R3 ;  /* 0x00000003000085a7 */ /* 0x000ea400080010ff */
[----:B--2---:R-:W-:Y:S05]  /*be30*/  @!P0 BRA `(.L_x_150) ;  /* 0xfffffffc00f08947 */ /* 0x004fea000383ffff */
[----:B------:R-:W-:Y:S05]  /*be40*/  BRA `(.L_x_151) ;  /* 0xffffff6800d87947 */ /* 0x000fea000383ffff */
.L_x_45:
[----:B------:R-:W-:-:S07]  /*be50*/  MOV R0, UR5 ;  /* 0x0000000500007c02 */ /* 0x000fce0008000f00 */
.L_x_152:
[----:B-1----:R1:W2:Y:S02]  /*be60*/  SYNCS.PHASECHK.TRANS64.TRYWAIT P0, [R0+URZ], R3 ;  /* 0x00000003000075a7 */ /* 0x0022a400080011ff */
[----:B--2---:R-:W-:Y:S05]  /*be70*/  @!P0 NANOSLEEP.SYNCS 0x989680 ;  /* 0x009896800000895d */ /* 0x004fea0003900000 */
[----:B------:R-:W2:Y:S02]  /*be80*/  @!P0 SYNCS.PHASECHK.TRANS64 P0, [R0+URZ], R3 ;  /* 0x00000003000085a7 */ /* 0x000ea400080010ff */
[----:B--2---:R-:W-:Y:S05]  /*be90*/  @!P0 BRA `(.L_x_152) ;  /* 0xfffffffc00f08947 */ /* 0x004fea000383ffff */
[----:B------:R-:W-:Y:S05]  /*bea0*/  BRA `(.L_x_153) ;  /* 0xffffff6800e47947 */ /* 0x000fea000383ffff */
.L_x_48:
[----:B-1----:R1:W2:Y:S02]  /*beb0*/  SYNCS.PHASECHK.TRANS64.TRYWAIT P0, [R0+URZ+0xd0], R5 ;  /* 0x0000d005000075a7 */ /* 0x0022a400080011ff */
[----:B--2---:R-:W-:Y:S05]  /*bec0*/  @!P0 NANOSLEEP.SYNCS 0x989680 ;  /* 0x009896800000895d */ /* 0x004fea0003900000 */
[----:B------:R-:W2:Y:S02]  /*bed0*/  @!P0 SYNCS.PHASECHK.TRANS64 P0, [R0+URZ+0xd0], R5 ;  /* 0x0000d005000085a7 */ /* 0x000ea400080010ff */
[----:B--2---:R-:W-:Y:S05]  /*bee0*/  @!P0 BRA `(.L_x_48) ;  /* 0xfffffffc00f08947 */ /* 0x004fea000383ffff */
[----:B------:R-:W-:Y:S05]  /*bef0*/  BRA `(.L_x_154) ;  /* 0xffffff6c00407947 */ /* 0x000fea000383ffff */
.L_x_49:
[----:B------:R-:W-:-:S07]  /*bf00*/  MOV R0, UR4 ;  /* 0x0000000400007c02 */ /* 0x000fce0008000f00 */
.L_x_155:
[----:B-1----:R1:W2:Y:S02]  /*bf10*/  SYNCS.PHASECHK.TRANS64.TRYWAIT P0, [R0+URZ+0xa0], R7 ;  /* 0x0000a007000075a7 */ /* 0x0022a400080011ff */
[----:B--2---:R-:W-:Y:S05]  /*bf20*/  @!P0 NANOSLEEP.SYNCS 0x989680 ;  /* 0x009896800000895d */ /* 0x004fea0003900000 */
[----:B------:R-:W2:Y:S02]  /*bf30*/  @!P0 SYNCS.PHASECHK.TRANS64 P0, [R0+URZ+0xa0], R7 ;  /* 0x0000a007000085a7 */ /* 0x000ea400080010ff */
[----:B--2---:R-:W-:Y:S05]  /*bf40*/  @!P0 BRA `(.L_x_155) ;  /* 0xfffffffc00f08947 */ /* 0x004fea000383ffff */
[----:B------:R-:W-:Y:S05]  /*bf50*/  BRA `(.L_x_156) ;  /* 0xffffff6c00507947 */ /* 0x000fea000383ffff */
.L_x_50:
[----:B-1----:R1:W2:Y:S02]  /*bf60*/  SYNCS.PHASECHK.TRANS64.TRYWAIT P1, [R0+URZ+0x90], R5 ;  /* 0x00009005000075a7 */ /* 0x0022a400080211ff */
[----:B--2---:R-:W-:Y:S05]  /*bf70*/  @!P1 NANOSLEEP.SYNCS 0x989680 ;  /* 0x009896800000995d */ /* 0x004fea0003900000 */
[----:B------:R-:W2:Y:S02]  /*bf80*/  @!P1 SYNCS.PHASECHK.TRANS64 P1, [R0+URZ+0x90], R5 ;  /* 0x00009005000095a7 */ /* 0x000ea400080210ff */
[----:B--2---:R-:W-:Y:S05]  /*bf90*/  @!P1 BRA `(.L_x_50) ;  /* 0xfffffffc00f09947 */ /* 0x004fea000383ffff */
[----:B------:R-:W-:Y:S05]  /*bfa0*/  BRA `(.L_x_157) ;  /* 0xffffff6c00807947 */ /* 0x000fea000383ffff */
.L_x_53:
[----:B------:R-:W-:-:S07]  /*bfb0*/  MOV R0, UR4 ;  /* 0x0000000400007c02 */ /* 0x000fce0008000f00 */
.L_x_158:
[----:B-1----:R1:W2:Y:S02]  /*bfc0*/  SYNCS.PHASECHK.TRANS64.TRYWAIT P0, [R0+URZ+0xa0], R3 ;  /* 0x0000a003000075a7 */ /* 0x0022a400080011ff */
[----:B--2---:R-:W-:Y:S05]  /*bfd0*/  @!P0 NANOSLEEP.SYNCS 0x989680 ;  /* 0x009896800000895d */ /* 0x004fea0003900000 */
[----:B------:R-:W2:Y:S02]  /*bfe0*/  @!P0 SYNCS.PHASECHK.TRANS64 P0, [R0+URZ+0xa0], R3 ;  /* 0x0000a003000085a7 */ /* 0x000ea400080010ff */
[----:B--2---:R-:W-:Y:S05]  /*bff0*/  @!P0 BRA `(.L_x_158) ;  /* 0xfffffffc00f08947 */ /* 0x004fea000383ffff */
[----:B------:R-:W-:Y:S05]  /*c000*/  BRA `(.L_x_52) ;  /* 0xffffff6c00d47947 */ /* 0x000fea000383ffff */
.L_x_62:
[----:B-1----:R-:W-:-:S04]  /*c010*/  MOV R5, UR5 ;  /* 0x0000000500057c02 */ /* 0x002fc80008000f00 */
[----:B------:R1:W2:Y:S03]  /*c020*/  SYNCS.PHASECHK.TRANS64.TRYWAIT P0, [R5+URZ+0x8], R6 ;  /* 0x00000806050075a7 */ /* 0x0002a600080011ff */
[----:B--2---:R-:W-:Y:S05]  /*c030*/  @!P0 NANOSLEEP.SYNCS 0x989680 ;  /* 0x009896800000895d */ /* 0x004fea0003900000 */
[----:B------:R-:W2:Y:S02]  /*c040*/  @!P0 SYNCS.PHASECHK.TRANS64 P0, [R5+URZ+0x8], R6 ;  /* 0x00000806050085a7 */ /* 0x000ea400080010ff */
[----:B--2---:R-:W-:Y:S05]  /*c050*/  @!P0 BRA `(.L_x_62) ;  /* 0xfffffffc00ec8947 */ /* 0x004fea000383ffff */
[----:B------:R-:W-:Y:S05]  /*c060*/  BRA `(.L_x_61) ;  /* 0xffffff7000887947 */ /* 0x000fea000383ffff */
.L_x_64:
[----:B------:R-:W-:Y:S01]  /*c070*/  BSSY B0, `(.L_x_159) ;  /* 0x0000006000007945 */ /* 0x000fe20003800000 */
[----:B------:R-:W-:-:S07]  /*c080*/  MOV R15, 0xffffffff ;  /* 0xffffffff000f7802 */ /* 0x000fce0000000f00 */
[----:B-1---5:R-:W-:Y:S05]  /*c090*/  WARPSYNC.COLLECTIVE R15, `(.L_x_160) ;  /* 0x000000000f0c7348 */ /* 0x022fea0003c00000 */
[----:B------:R-:W-:Y:S02]  /*c0a0*/  ELECT P6, UR79, PT ;  /* 0x00000000004f782f */ /* 0x000fe400038c0000 */
[----:B------:R-:W-:Y:S01]  /*c0b0*/  MOV R14, UR79 ;  /* 0x0000004f000e7c02 */ /* 0x000fe20008000f00 */
[----:B-1---5:R-:W-:Y:S10]  /*c0c0*/  ENDCOLLECTIVE ;  /* 0x000000000000791b */ /* 0x022ff40003800000 */
.L_x_160:
[----:B------:R-:W-:Y:S05]  /*c0d0*/  BSYNC B0 ;  /* 0x0000000000007941 */ /* 0x000fea0003800000 */
.L_x_159:
[----:B------:R-:W-:Y:S01]  /*c0e0*/  PLOP3.LUT P0, PT, P6, PT, PT, 0x80, 0x8 ;  /* 0x000000000008781c */ /* 0x000fe2000370f070 */
[----:B------:R-:W-:-:S12]  /*c0f0*/  BRA `(.L_x_161) ;  /* 0xffffff7000b47947 */ /* 0x000fd8000383ffff */
.L_x_66:
[----:B-1----:R-:W-:-:S04]  /*c100*/  MOV R3, UR5 ;  /* 0x0000000500037c02 */ /* 0x002fc80008000f00 */
[----:B------:R1:W2:Y:S03]  /*c110*/  SYNCS.PHASECHK.TRANS64.TRYWAIT P0, [R3+URZ+0x8], R4 ;  /* 0x00000804030075a7 */ /* 0x0002a600080011ff */
[----:B--2---:R-:W-:Y:S05]  /*c120*/  @!P0 NANOSLEEP.SYNCS 0x989680 ;  /* 0x009896800000895d */ /* 0x004fea0003900000 */
[----:B------:R-:W2:Y:S02]  /*c130*/  @!P0 SYNCS.PHASECHK.TRANS64 P0, [R3+URZ+0x8], R4 ;  /* 0x00000804030085a7 */ /* 0x000ea400080010ff */
[----:B--2---:R-:W-:Y:S05]  /*c140*/  @!P0 BRA `(.L_x_66) ;  /* 0xfffffffc00ec8947 */ /* 0x004fea000383ffff */
[----:B------:R-:W-:Y:S05]  /*c150*/  BRA `(.L_x_65) ;  /* 0xffffff7000b87947 */ /* 0x000fea000383ffff */
.L_x_67:
[----:B-1----:R1:W2:Y:S02]  /*c160*/  SYNCS.PHASECHK.TRANS64.TRYWAIT P0, [R0+URZ+0x90], R5 ;  /* 0x00009005000075a7 */ /* 0x0022a400080011ff */
[----:B--2---:R-:W-:Y:S05]  /*c170*/  @!P0 NANOSLEEP.SYNCS 0x989680 ;  /* 0x009896800000895d */ /* 0x004fea0003900000 */
[----:B------:R-:W2:Y:S02]  /*c180*/  @!P0 SYNCS.PHASECHK.TRANS64 P0, [R0+URZ+0x90], R5 ;  /* 0x00009005000085a7 */ /* 0x000ea400080010ff */
[----:B--2---:R-:W-:Y:S05]  /*c190*/  @!P0 BRA `(.L_x_67) ;  /* 0xfffffffc00f08947 */ /* 0x004fea000383ffff */
[----:B------:R-:W-:Y:S05]  /*c1a0*/  BRA `(.L_x_162) ;  /* 0xffffff7400947947 */ /* 0x000fea000383ffff */
.L_x_69:
[----:B------:R-:W-:-:S07]  /*c1b0*/  MOV R0, UR23 ;  /* 0x0000001700007c02 */ /* 0x000fce0008000f00 */
.L_x_163:
[----:B-1----:R1:W2:Y:S02]  /*c1c0*/  SYNCS.PHASECHK.TRANS64.TRYWAIT P0, [R0+URZ+0xc0], R5 ;  /* 0x0000c005000075a7 */ /* 0x0022a400080011ff */
[----:B--2---:R-:W-:Y:S05]  /*c1d0*/  @!P0 NANOSLEEP.SYNCS 0x989680 ;  /* 0x009896800000895d */ /* 0x004fea0003900000 */
[----:B------:R-:W2:Y:S02]  /*c1e0*/  @!P0 SYNCS.PHASECHK.TRANS64 P0, [R0+URZ+0xc0], R5 ;  /* 0x0000c005000085a7 */ /* 0x000ea400080010ff */
[----:B--2---:R-:W-:Y:S05]  /*c1f0*/  @!P0 BRA `(.L_x_163) ;  /* 0xfffffffc00f08947 */ /* 0x004fea000383ffff */
[----:B------:R-:W-:Y:S05]  /*c200*/  BRA `(.L_x_164) ;  /* 0xffffff7400e07947 */ /* 0x000fea000383ffff */
.L_x_72:
[----:B------:R-:W-:Y:S07]  /*c210*/  MOV R0, UR5 ;  /* 0x0000000500007c02 */ /* 0x000fee0008000f00 */
.L_x_165:
[----:B-1----:R1:W2:Y:S02]  /*c220*/  SYNCS.PHASECHK.TRANS64.TRYWAIT P0, [R0+URZ], R5 ;  /* 0x00000005000075a7 */ /* 0x0022a400080011ff */
[----:B--2---:R-:W-:Y:S05]  /*c230*/  @!P0 NANOSLEEP.SYNCS 0x989680 ;  /* 0x009896800000895d */ /* 0x004fea0003900000 */
[----:B------:R-:W2:Y:S02]  /*c240*/  @!P0 SYNCS.PHASECHK.TRANS64 P0, [R0+URZ], R5 ;  /* 0x00000005000085a7 */ /* 0x000ea400080010ff */
[----:B--2---:R-:W-:Y:S05]  /*c250*/  @!P0 BRA `(.L_x_165) ;  /* 0xfffffffc00f08947 */ /* 0x004fea000383ffff */
[----:B------:R-:W-:Y:S05]  /*c260*/  BRA `(.L_x_71) ;  /* 0xffffff7400f47947 */ /* 0x000fea000383ffff */
.L_x_76:
[----:B-1----:R-:W-:-:S07]  /*c270*/  MOV R0, UR4 ;  /* 0x0000000400007c02 */ /* 0x002fce0008000f00 */
.L_x_166:
[----:B-1----:R1:W2:Y:S02]  /*c280*/  SYNCS.PHASECHK.TRANS64.TRYWAIT P0, [R0+URZ], R3 ;  /* 0x00000003000075a7 */ /* 0x0022a400080011ff */
[----:B--2---:R-:W-:Y:S05]  /*c290*/  @!P0 NANOSLEEP.SYNCS 0x989680 ;  /* 0x009896800000895d */ /* 0x004fea0003900000 */
[----:B------:R-:W2:Y:S02]  /*c2a0*/  @!P0 SYNCS.PHASECHK.TRANS64 P0, [R0+URZ], R3 ;  /* 0x00000003000085a7 */ /* 0x000ea400080010ff */
[----:B--2---:R-:W-:Y:S05]  /*c2b0*/  @!P0 BRA `(.L_x_166) ;  /* 0xfffffffc00f08947 */ /* 0x004fea000383ffff */
[----:B------:R-:W-:Y:S05]  /*c2c0*/  BRA `(.L_x_167) ;  /* 0xffffff7800c07947 */ /* 0x000fea000383ffff */
.L_x_79:
[----:B------:R-:W-:-:S07]  /*c2d0*/  MOV R0, UR17 ;  /* 0x0000001100007c02 */ /* 0x000fce0008000f00 */
.L_x_168:
[----:B-1----:R1:W2:Y:S02]  /*c2e0*/  SYNCS.PHASECHK.TRANS64.TRYWAIT P1, [R0+URZ+0xf0], R3 ;  /* 0x0000f003000075a7 */ /* 0x0022a400080211ff */
[----:B--2---:R-:W-:Y:S05]  /*c2f0*/  @!P1 NANOSLEEP.SYNCS 0x989680 ;  /* 0x009896800000995d */ /* 0x004fea0003900000 */
[----:B------:R-:W2:Y:S02]  /*c300*/  @!P1 SYNCS.PHASECHK.TRANS64 P1, [R0+URZ+0xf0], R3 ;  /* 0x0000f003000095a7 */ /* 0x000ea400080210ff */
[----:B--2---:R-:W-:Y:S05]  /*c310*/  @!P1 BRA `(.L_x_168) ;  /* 0xfffffffc00f09947 */ /* 0x004fea000383ffff */
[----:B------:R-:W-:Y:S05]  /*c320*/  BRA `(.L_x_169) ;  /* 0xffffff7c000c7947 */ /* 0x000fea000383ffff */
.L_x_84:
[----:B--2---:R2:W3:Y:S02]  /*c330*/  SYNCS.PHASECHK.TRANS64.TRYWAIT P0, [R12+URZ+0x90], R9 ;  /* 0x000090090c0075a7 */ /* 0x0044e400080011ff */
[----:B---3--:R-:W-:Y:S05]  /*c340*/  @!P0 NANOSLEEP.SYNCS 0x989680 ;  /* 0x009896800000895d */ /* 0x008fea0003900000 */
[----:B------:R-:W3:Y:S02]  /*c350*/  @!P0 SYNCS.PHASECHK.TRANS64 P0, [R12+URZ+0x90], R9 ;  /* 0x000090090c0085a7 */ /* 0x000ee400080010ff */
[----:B---3--:R-:W-:Y:S05]  /*c360*/  @!P0 BRA `(.L_x_84) ;  /* 0xfffffffc00f08947 */ /* 0x008fea000383ffff */
[----:B------:R-:W-:Y:S05]  /*c370*/  BRA `(.L_x_170) ;  /* 0xffffff8000347947 */ /* 0x000fea000383ffff */
.L_x_87:
[----:B------:R-:W-:Y:S07]  /*c380*/  MOV R0, UR21 ;  /* 0x0000001500007c02 */ /* 0x000fee0008000f00 */
.L_x_171:
[----:B--2---:R2:W3:Y:S02]  /*c390*/  SYNCS.PHASECHK.TRANS64.TRYWAIT P2, [R0+URZ+0x88], R11 ;  /* 0x0000880b000075a7 */ /* 0x0044e400080411ff */
[----:B---3--:R-:W-:Y:S05]  /*c3a0*/  @!P2 NANOSLEEP.SYNCS 0x989680 ;  /* 0x009896800000a95d */ /* 0x008fea0003900000 */
[----:B------:R-:W3:Y:S02]  /*c3b0*/  @!P2 SYNCS.PHASECHK.TRANS64 P2, [R0+URZ+0x88], R11 ;  /* 0x0000880b0000a5a7 */ /* 0x000ee400080410ff */
[----:B---3--:R-:W-:Y:S05]  /*c3c0*/  @!P2 BRA `(.L_x_171) ;  /* 0xfffffffc00f0a947 */ /* 0x008fea000383ffff */
[----:B------:R-:W-:Y:S05]  /*c3d0*/  BRA `(.L_x_86) ;  /* 0xffffff84009c7947 */ /* 0x000fea000383ffff */
.L_x_90:
[----:B--2---:R-:W-:Y:S07]  /*c3e0*/  MOV R0, UR21 ;  /* 0x0000001500007c02 */ /* 0x004fee0008000f00 */
.L_x_172:
[----:B--2---:R2:W3:Y:S02]  /*c3f0*/  SYNCS.PHASECHK.TRANS64.TRYWAIT P0, [R0+URZ+0x60], R9 ;  /* 0x00006009000075a7 */ /* 0x0044e400080011ff */
[----:B---3--:R-:W-:Y:S05]  /*c400*/  @!P0 NANOSLEEP.SYNCS 0x989680 ;  /* 0x009896800000895d */ /* 0x008fea0003900000 */
[----:B------:R-:W3:Y:S02]  /*c410*/  @!P0 SYNCS.PHASECHK.TRANS64 P0, [R0+URZ+0x60], R9 ;  /* 0x00006009000085a7 */ /* 0x000ee400080010ff */
[----:B---3--:R-:W-:Y:S05]  /*c420*/  @!P0 BRA `(.L_x_172) ;  /* 0xfffffffc00f08947 */ /* 0x008fea000383ffff */
[----:B------:R-:W-:Y:S05]  /*c430*/  BRA `(.L_x_173) ;  /* 0xffffff8400f87947 */ /* 0x000fea000383ffff */
.L_x_91:
[----:B------:R-:W-:Y:S07]  /*c440*/  MOV R0, UR21 ;  /* 0x0000001500007c02 */ /* 0x000fee0008000f00 */
.L_x_174:
[----:B--2---:R2:W3:Y:S02]  /*c450*/  SYNCS.PHASECHK.TRANS64.TRYWAIT P0, [R0+URZ+0x68], R9 ;  /* 0x00006809000075a7 */ /* 0x0044e400080011ff */
[----:B---3--:R-:W-:Y:S05]  /*c460*/  @!P0 NANOSLEEP.SYNCS 0x989680 ;  /* 0x009896800000895d */ /* 0x008fea0003900000 */
[----:B------:R-:W3:Y:S02]  /*c470*/  @!P0 SYNCS.PHASECHK.TRANS64 P0, [R0+URZ+0x68], R9 ;  /* 0x00006809000085a7 */ /* 0x000ee400080010ff */
[----:B---3--:R-:W-:Y:S05]  /*c480*/  @!P0 BRA `(.L_x_174) ;  /* 0xfffffffc00f08947 */ /* 0x008fea000383ffff */
[----:B------:R-:W-:Y:S05]  /*c490*/  BRA `(.L_x_175) ;  /* 0xffffff8800347947 */ /* 0x000fea000383ffff */
.L_x_92:
[----:B------:R-:W-:Y:S07]  /*c4a0*/  MOV R0, UR21 ;  /* 0x0000001500007c02 */ /* 0x000fee0008000f00 */
.L_x_176:
[----:B--2---:R2:W3:Y:S02]  /*c4b0*/  SYNCS.PHASECHK.TRANS64.TRYWAIT P0, [R0+URZ+0x70], R9 ;  /* 0x00007009000075a7 */ /* 0x0044e400080011ff */
[----:B---3--:R-:W-:Y:S05]  /*c4c0*/  @!P0 NANOSLEEP.SYNCS 0x989680 ;  /* 0x009896800000895d */ /* 0x008fea0003900000 */
[----:B------:R-:W3:Y:S02]  /*c4d0*/  @!P0 SYNCS.PHASECHK.TRANS64 P0, [R0+URZ+0x70], R9 ;  /* 0x00007009000085a7 */ /* 0x000ee400080010ff */
[----:B---3--:R-:W-:Y:S05]  /*c4e0*/  @!P0 BRA `(.L_x_176) ;  /* 0xfffffffc00f08947 */ /* 0x008fea000383ffff */
[----:B------:R-:W-:Y:S05]  /*c4f0*/  BRA `(.L_x_177) ;  /* 0xffffff88007c7947 */ /* 0x000fea000383ffff */
.L_x_93:
[----:B------:R-:W-:Y:S07]  /*c500*/  MOV R0, UR21 ;  /* 0x0000001500007c02 */ /* 0x000fee0008000f00 */
.L_x_178:
[----:B--2---:R2:W3:Y:S02]  /*c510*/  SYNCS.PHASECHK.TRANS64.TRYWAIT P0, [R0+URZ+0x78], R9 ;  /* 0x00007809000075a7 */ /* 0x0044e400080011ff */
[----:B---3--:R-:W-:Y:S05]  /*c520*/  @!P0 NANOSLEEP.SYNCS 0x989680 ;  /* 0x009896800000895d */ /* 0x008fea0003900000 */
[----:B------:R-:W3:Y:S02]  /*c530*/  @!P0 SYNCS.PHASECHK.TRANS64 P0, [R0+URZ+0x78], R9 ;  /* 0x00007809000085a7 */ /* 0x000ee400080010ff */
[----:B---3--:R-:W-:Y:S05]  /*c540*/  @!P0 BRA `(.L_x_178) ;  /* 0xfffffffc00f08947 */ /* 0x008fea000383ffff */
[----:B------:R-:W-:Y:S05]  /*c550*/  BRA `(.L_x_179) ;  /* 0xffffff8800c07947 */ /* 0x000fea000383ffff */
.L_x_95:
[----:B------:R-:W-:-:S07]  /*c560*/  MOV R0, UR21 ;  /* 0x0000001500007c02 */ /* 0x000fce0008000f00 */
.L_x_180:
[----:B---3--:R3:W4:Y:S02]  /*c570*/  SYNCS.PHASECHK.TRANS64.TRYWAIT P0, [R0+URZ+0x60], R3 ;  /* 0x00006003000075a7 */ /* 0x00872400080011ff */
[----:B----4-:R-:W-:Y:S05]  /*c580*/  @!P0 NANOSLEEP.SYNCS 0x989680 ;  /* 0x009896800000895d */ /* 0x010fea0003900000 */
[----:B------:R-:W4:Y:S02]  /*c590*/  @!P0 SYNCS.PHASECHK.TRANS64 P0, [R0+URZ+0x60], R3 ;  /* 0x00006003000085a7 */ /* 0x000f2400080010ff */
[----:B----4-:R-:W-:Y:S05]  /*c5a0*/  @!P0 BRA `(.L_x_180) ;  /* 0xfffffffc00f08947 */ /* 0x010fea000383ffff */
[----:B------:R-:W-:Y:S05]  /*c5b0*/  BRA `(.L_x_181) ;  /* 0xffffff8c00387947 */ /* 0x000fea000383ffff */
.L_x_96:
[----:B---3--:R-:W-:-:S07]  /*c5c0*/  MOV R0, UR21 ;  /* 0x0000001500007c02 */ /* 0x008fce0008000f00 */
.L_x_182:
[----:B---3--:R3:W4:Y:S02]  /*c5d0*/  SYNCS.PHASECHK.TRANS64.TRYWAIT P0, [R0+URZ+0x68], R3 ;  /* 0x00006803000075a7 */ /* 0x00872400080011ff */
[----:B----4-:R-:W-:Y:S05]  /*c5e0*/  @!P0 NANOSLEEP.SYNCS 0x989680 ;  /* 0x009896800000895d */ /* 0x010fea0003900000 */
[----:B------:R-:W4:Y:S02]  /*c5f0*/  @!P0 SYNCS.PHASECHK.TRANS64 P0, [R0+URZ+0x68], R3 ;  /* 0x00006803000085a7 */ /* 0x000f2400080010ff */
[----:B----4-:R-:W-:Y:S05]  /*c600*/  @!P0 BRA `(.L_x_182) ;  /* 0xfffffffc00f08947 */ /* 0x010fea000383ffff */
[----:B------:R-:W-:Y:S05]  /*c610*/  BRA `(.L_x_183) ;  /* 0xffffff8c00287947 */ /* 0x000fea000383ffff */
.L_x_97:
[----:B---3--:R-:W-:-:S07]  /*c620*/  MOV R0, UR21 ;  /* 0x0000001500007c02 */ /* 0x008fce0008000f00 */
.L_x_184:
[----:B---3--:R3:W4:Y:S02]  /*c630*/  SYNCS.PHASECHK.TRANS64.TRYWAIT P0, [R0+URZ+0x70], R3 ;  /* 0x00007003000075a7 */ /* 0x00872400080011ff */
[----:B----4-:R-:W-:Y:S05]  /*c640*/  @!P0 NANOSLEEP.SYNCS 0x989680 ;  /* 0x009896800000895d */ /* 0x010fea0003900000 */
[----:B------:R-:W4:Y:S02]  /*c650*/  @!P0 SYNCS.PHASECHK.TRANS64 P0, [R0+URZ+0x70], R3 ;  /* 0x00007003000085a7 */ /* 0x000f2400080010ff */
[----:B----4-:R-:W-:Y:S05]  /*c660*/  @!P0 BRA `(.L_x_184) ;  /* 0xfffffffc00f08947 */ /* 0x010fea000383ffff */
[----:B------:R-:W-:Y:S05]  /*c670*/  BRA `(.L_x_185) ;  /* 0xffffff8c00187947 */ /* 0x000fea000383ffff */
.L_x_99:
[----:B-1----:R1:W2:Y:S02]  /*c680*/  SYNCS.PHASECHK.TRANS64.TRYWAIT P0, [R3+URZ+0x90], R0 ;  /* 0x00009000030075a7 */ /* 0x0022a400080011ff */
[----:B--2---:R-:W-:Y:S05]  /*c690*/  @!P0 NANOSLEEP.SYNCS 0x989680 ;  /* 0x009896800000895d */ /* 0x004fea0003900000 */
[----:B------:R-:W2:Y:S02]  /*c6a0*/  @!P0 SYNCS.PHASECHK.TRANS64 P0, [R3+URZ+0x90], R0 ;  /* 0x00009000030085a7 */ /* 0x000ea400080010ff */
[----:B--2---:R-:W-:Y:S05]  /*c6b0*/  @!P0 BRA `(.L_x_99) ;  /* 0xfffffffc00f08947 */ /* 0x004fea000383ffff */
[----:B------:R-:W-:Y:S05]  /*c6c0*/  BRA `(.L_x_186) ;  /* 0xffffff8c00e07947 */ /* 0x000fea000383ffff */
.L_x_110:
[----:B-1----:R1:W2:Y:S02]  /*c6d0*/  SYNCS.PHASECHK.TRANS64.TRYWAIT P1, [R3+URZ+0x40], R0 ;  /* 0x00004000030075a7 */ /* 0x0022a400080211ff */
[----:B--2---:R-:W-:Y:S05]  /*c6e0*/  @!P1 NANOSLEEP.SYNCS 0x989680 ;  /* 0x009896800000995d */ /* 0x004fea0003900000 */
[----:B------:R-:W2:Y:S02]  /*c6f0*/  @!P1 SYNCS.PHASECHK.TRANS64 P1, [R3+URZ+0x40], R0 ;  /* 0x00004000030095a7 */ /* 0x000ea400080210ff */
[----:B--2---:R-:W-:Y:S05]  /*c700*/  @!P1 BRA `(.L_x_110) ;  /* 0xfffffffc00f09947 */ /* 0x004fea000383ffff */
[----:B------:R-:W-:Y:S05]  /*c710*/  BRA `(.L_x_109) ;  /* 0xffffff9c00607947 */ /* 0x000fea000383ffff */
.L_x_112:
[----:B--2---:R2:W4:Y:S02]  /*c720*/  SYNCS.PHASECHK.TRANS64.TRYWAIT P0, [R163+URZ+0xb0], R2 ;  /* 0x0000b002a30075a7 */ /* 0x00452400080011ff */
[----:B----4-:R-:W-:Y:S05]  /*c730*/  @!P0 NANOSLEEP.SYNCS 0x989680 ;  /* 0x009896800000895d */ /* 0x010fea0003900000 */
[----:B------:R-:W4:Y:S02]  /*c740*/  @!P0 SYNCS.PHASECHK.TRANS64 P0, [R163+URZ+0xb0], R2 ;  /* 0x0000b002a30085a7 */ /* 0x000f2400080010ff */
[----:B----4-:R-:W-:Y:S05]  /*c750*/  @!P0 BRA `(.L_x_112) ;  /* 0xfffffffc00f08947 */ /* 0x010fea000383ffff */
[----:B------:R-:W-:Y:S05]  /*c760*/  BRA `(.L_x_111) ;  /* 0xffffff9c00bc7947 */ /* 0x000fea000383ffff */
.L_x_121:
[----:B--2---:R2:W3:Y:S02]  /*c770*/  SYNCS.PHASECHK.TRANS64.TRYWAIT P0, [R191+URZ+0x40], R0 ;  /* 0x00004000bf0075a7 */ /* 0x0044e400080011ff */
[----:B---3--:R-:W-:Y:S05]  /*c780*/  @!P0 NANOSLEEP.SYNCS 0x989680 ;  /* 0x009896800000895d */ /* 0x008fea0003900000 */
[----:B------:R-:W3:Y:S02]  /*c790*/  @!P0 SYNCS.PHASECHK.TRANS64 P0, [R191+URZ+0x40], R0 ;  /* 0x00004000bf0085a7 */ /* 0x000ee400080010ff */
[----:B---3--:R-:W-:Y:S05]  /*c7a0*/  @!P0 BRA `(.L_x_121) ;  /* 0xfffffffc00f08947 */ /* 0x008fea000383ffff */
[----:B------:R-:W-:Y:S05]  /*c7b0*/  BRA `(.L_x_120) ;  /* 0xffffffb000c87947 */ /* 0x000fea000383ffff */
.L_x_130:
[----:B--2---:R2:W3:Y:S02]  /*c7c0*/  SYNCS.PHASECHK.TRANS64.TRYWAIT P0, [R0+URZ+0x40], R7 ;  /* 0x00004007000075a7 */ /* 0x0044e400080011ff */
[----:B---3--:R-:W-:Y:S05]  /*c7d0*/  @!P0 NANOSLEEP.SYNCS 0x989680 ;  /* 0x009896800000895d */ /* 0x008fea0003900000 */
[----:B------:R-:W3:Y:S02]  /*c7e0*/  @!P0 SYNCS.PHASECHK.TRANS64 P0, [R0+URZ+0x40], R7 ;  /* 0x00004007000085a7 */ /* 0x000ee400080010ff */
[----:B---3--:R-:W-:Y:S05]  /*c7f0*/  @!P0 BRA `(.L_x_130) ;  /* 0xfffffffc00f08947 */ /* 0x008fea000383ffff */
[----:B------:R-:W-:Y:S05]  /*c800*/  BRA `(.L_x_129) ;  /* 0xffffffc800207947 */ /* 0x000fea000383ffff */
.L_x_139:
[----:B--2---:R2:W3:Y:S02]  /*c810*/  SYNCS.PHASECHK.TRANS64.TRYWAIT P0, [R0+URZ+0x40], R5 ;  /* 0x00004005000075a7 */ /* 0x0044e400080011ff */
[----:B---3--:R-:W-:Y:S05]  /*c820*/  @!P0 NANOSLEEP.SYNCS 0x989680 ;  /* 0x009896800000895d */ /* 0x008fea0003900000 */
[----:B------:R-:W3:Y:S02]  /*c830*/  @!P0 SYNCS.PHASECHK.TRANS64 P0, [R0+URZ+0x40], R5 ;  /* 0x00004005000085a7 */ /* 0x000ee400080010ff */
[----:B---3--:R-:W-:Y:S05]  /*c840*/  @!P0 BRA `(.L_x_139) ;  /* 0xfffffffc00f08947 */ /* 0x008fea000383ffff */
[----:B------:R-:W-:Y:S05]  /*c850*/  BRA `(.L_x_138) ;  /* 0xffffffdc00847947 */ /* 0x000fea000383ffff */
        .weak           $__internal_0_$__cuda_sm10x_tcgen05_guardrail_trap_col_being_dealloced_not_returned_by_alloc
        .type           $__internal_0_$__cuda_sm10x_tcgen05_guardrail_trap_col_being_dealloced_not_returned_by_alloc,@function
        .size           $__internal_0_$__cuda_sm10x_tcgen05_guardrail_trap_col_being_dealloced_not_returned_by_alloc,($__internal_1_$__cuda_sm10x_tcgen05_guardrail_trap_phase_invalid_during_alloc - $__internal_0_$__cuda_sm10x_tcgen05_guardrail_trap_col_being_dealloced_not_returned_by_alloc)
$__internal_0_$__cuda_sm10x_tcgen05_guardrail_trap_col_being_dealloced_not_returned_by_alloc:
[----:B------:R-:W-:Y:S05]  /*c860*/  BPT.TRAP 0x1 ;  /* 0x000000040000795c */ /* 0x000fea0000300000 */
[----:B------:R-:W-:-:S04]  /*c870*/  HFMA2 R3, -RZ, RZ, 0, 0 ;  /* 0x00000000ff037431 */ /* 0x000fc800000001ff */
[----:B------:R-:W-:Y:S05]  /*c880*/  RET.REL.NODEC R2 `(_ZN7cutlass13device_kernelINS_4gemm6kernel13GemmUniversalIN4cute5tupleIJiiiiEEENS1_10collective13CollectiveMmaINS1_35MainloopSm100TmaUmmaWarpSpecializedILi4ELi2ELi2ENS5_IJNS4_1CILi2EEESB_NSA_ILi1EEEEEEEENS5_IJNSA_ILi256EEESF_NSA_ILi64EEEEEENS_12float_e4m3_tENS5_IJlSC_lEEESI_SJ_NS4_8TiledMMAINS4_8MMA_AtomIJNS4_10MMA_TraitsINS4_25SM100_MMA_F8F6F4_2x1SM_SSEJSI_SI_fSF_SF_NS4_17integral_constantINS4_4UMMA5MajorELSQ_0EEESR_NSO_INSP_7ScaleInELSS_0EEEST_EEEEEENS4_6LayoutINS5_IJSC_SC_SC_EEENS5_IJNSA_ILi0EEESY_SY_EEEEENS5_IJNS4_10UnderscoreES11_S11_EEEEENS4_28SM100_TMA_2SM_LOAD_MULTICASTENS4_14ComposedLayoutINS4_7SwizzleILi2ELi4ELi3EEENS4_18smem_ptr_flag_bitsILi8EEENSW_INS5_IJNSA_ILi8EEESG_EEENS5_IJSG_SC_EEEEEEEvNS4_8identityENS4_18SM100_TMA_2SM_LOADES1E_vS1F_EENS_8epilogue10collective18CollectiveEpilogueINS1I_23Sm100TmaWarpSpecializedILi4ELi2ELi64ELb0ELb0EEEJNS5_IJNSA_ILi128EEESF_SG_EEENS5_IJNSW_IS1N_SC_EENSW_ISG_SC_EEEEESI_SJ_SI_SJ_NS1I_6fusion15FusionCallbacksIS1M_NS1S_17LinearCombinationISI_fSI_fLNS_15FloatRoundStyleE2EEES1O_S1R_JEEENS4_5SM1004TMEM4LOAD26SM100_TMEM_LOAD_32dp32b64xENS4_13SM90_TMA_LOADES1E_NS4_39AutoVectorizingCopyWithAssumedAlignmentILi128EEENS4_14SM90_TMA_STOREES1E_S24_S24_EEEvvEEEEvNT_6ParamsE) ;  /* 0xffffff3402dc7950 */ /* 0x000fea0003c3ffff */
        .weak           $__internal_1_$__cuda_sm10x_tcgen05_guardrail_trap_phase_invalid_during_alloc
        .type           $__internal_1_$__cuda_sm10x_tcgen05_guardrail_trap_phase_invalid_during_alloc,@function
        .size           $__internal_1_$__cuda_sm10x_tcgen05_guardrail_trap_phase_invalid_during_alloc,($__internal_2_$__cuda_sm10x_tcgen05_guardrail_trap_unallocated_columns_being_dealloced - $__internal_1_$__cuda_sm10x_tcgen05_guardrail_trap_phase_invalid_during_alloc)
$__internal_1_$__cuda_sm10x_tcgen05_guardrail_trap_phase_invalid_during_alloc:
[----:B------:R-:W-:Y:S05]  /*c890*/  BPT.TRAP 0x1 ;  /* 0x000000040000795c */ /* 0x000fea0000300000 */
[----:B------:R-:W-:-:S04]  /*c8a0*/  MOV R5, 0x0 ;  /* 0x0000000000057802 */ /* 0x000fc80000000f00 */
[----:B------:R-:W-:Y:S05]  /*c8b0*/  RET.REL.NODEC R4 `(_ZN7cutlass13device_kernelINS_4gemm6kernel13GemmUniversalIN4cute5tupleIJiiiiEEENS1_10collective13CollectiveMmaINS1_35MainloopSm100TmaUmmaWarpSpecializedILi4ELi2ELi2ENS5_IJNS4_1CILi2EEESB_NSA_ILi1EEEEEEEENS5_IJNSA_ILi256EEESF_NSA_ILi64EEEEEENS_12float_e4m3_tENS5_IJlSC_lEEESI_SJ_NS4_8TiledMMAINS4_8MMA_AtomIJNS4_10MMA_TraitsINS4_25SM100_MMA_F8F6F4_2x1SM_SSEJSI_SI_fSF_SF_NS4_17integral_constantINS4_4UMMA5MajorELSQ_0EEESR_NSO_INSP_7ScaleInELSS_0EEEST_EEEEEENS4_6LayoutINS5_IJSC_SC_SC_EEENS5_IJNSA_ILi0EEESY_SY_EEEEENS5_IJNS4_10UnderscoreES11_S11_EEEEENS4_28SM100_TMA_2SM_LOAD_MULTICASTENS4_14ComposedLayoutINS4_7SwizzleILi2ELi4ELi3EEENS4_18smem_ptr_flag_bitsILi8EEENSW_INS5_IJNSA_ILi8EEESG_EEENS5_IJSG_SC_EEEEEEEvNS4_8identityENS4_18SM100_TMA_2SM_LOADES1E_vS1F_EENS_8epilogue10collective18CollectiveEpilogueINS1I_23Sm100TmaWarpSpecializedILi4ELi2ELi64ELb0ELb0EEEJNS5_IJNSA_ILi128EEESF_SG_EEENS5_IJNSW_IS1N_SC_EENSW_ISG_SC_EEEEESI_SJ_SI_SJ_NS1I_6fusion15FusionCallbacksIS1M_NS1S_17LinearCombinationISI_fSI_fLNS_15FloatRoundStyleE2EEES1O_S1R_JEEENS4_5SM1004TMEM4LOAD26SM100_TMEM_LOAD_32dp32b64xENS4_13SM90_TMA_LOADES1E_NS4_39AutoVectorizingCopyWithAssumedAlignmentILi128EEENS4_14SM90_TMA_STOREES1E_S24_S24_EEEvvEEEEvNT_6ParamsE) ;  /* 0xffffff3404d07950 */ /* 0x000fea0003c3ffff */
        .weak           $__internal_2_$__cuda_sm10x_tcgen05_guardrail_trap_unallocated_columns_being_dealloced
        .type           $__internal_2_$__cuda_sm10x_tcgen05_guardrail_trap_unallocated_columns_being_dealloced,@function
        .size           $__internal_2_$__cuda_sm10x_tcgen05_guardrail_trap_unallocated_columns_being_dealloced,(.L_x_188 - $__internal_2_$__cuda_sm10x_tcgen05_guardrail_trap_unallocated_columns_being_dealloced)
$__internal_2_$__cuda_sm10x_tcgen05_guardrail_trap_unallocated_columns_being_dealloced:
[----:B------:R-:W-:Y:S05]  /*c8c0*/  BPT.TRAP 0x1 ;  /* 0x000000040000795c */ /* 0x000fea0000300000 */
[----:B------:R-:W-:-:S04]  /*c8d0*/  HFMA2 R3, -RZ, RZ, 0, 0 ;  /* 0x00000000ff037431 */ /* 0x000fc800000001ff */
[----:B------:R-:W-:Y:S05]  /*c8e0*/  RET.REL.NODEC R2 `(_ZN7cutlass13device_kernelINS_4gemm6kernel13GemmUniversalIN4cute5tupleIJiiiiEEENS1_10collective13CollectiveMmaINS1_35MainloopSm100TmaUmmaWarpSpecializedILi4ELi2ELi2ENS5_IJNS4_1CILi2EEESB_NSA_ILi1EEEEEEEENS5_IJNSA_ILi256EEESF_NSA_ILi64EEEEEENS_12float_e4m3_tENS5_IJlSC_lEEESI_SJ_NS4_8TiledMMAINS4_8MMA_AtomIJNS4_10MMA_TraitsINS4_25SM100_MMA_F8F6F4_2x1SM_SSEJSI_SI_fSF_SF_NS4_17integral_constantINS4_4UMMA5MajorELSQ_0EEESR_NSO_INSP_7ScaleInELSS_0EEEST_EEEEEENS4_6LayoutINS5_IJSC_SC_SC_EEENS5_IJNSA_ILi0EEESY_SY_EEEEENS5_IJNS4_10UnderscoreES11_S11_EEEEENS4_28SM100_TMA_2SM_LOAD_MULTICASTENS4_14ComposedLayoutINS4_7SwizzleILi2ELi4ELi3EEENS4_18smem_ptr_flag_bitsILi8EEENSW_INS5_IJNSA_ILi8EEESG_EEENS5_IJSG_SC_EEEEEEEvNS4_8identityENS4_18SM100_TMA_2SM_LOADES1E_vS1F_EENS_8epilogue10collective18CollectiveEpilogueINS1I_23Sm100TmaWarpSpecializedILi4ELi2ELi64ELb0ELb0EEEJNS5_IJNSA_ILi128EEESF_SG_EEENS5_IJNSW_IS1N_SC_EENSW_ISG_SC_EEEEESI_SJ_SI_SJ_NS1I_6fusion15FusionCallbacksIS1M_NS1S_17LinearCombinationISI_fSI_fLNS_15FloatRoundStyleE2EEES1O_S1R_JEEENS4_5SM1004TMEM4LOAD26SM100_TMEM_LOAD_32dp32b64xENS4_13SM90_TMA_LOADES1E_NS4_39AutoVectorizingCopyWithAssumedAlignmentILi128EEENS4_14SM90_TMA_STOREES1E_S24_S24_EEEvvEEEEvNT_6ParamsE) ;  /* 0xffffff3402c47950 */ /* 0x000fea0003c3ffff */
.L_x_187:
[----:B------:R-:W-:-:S00]  /*c8f0*/  BRA `(.L_x_187) ;  /* 0xfffffffc00fc7947 */ /* 0x000fc0000383ffff */
[----:B------:R-:W-:-:S00]  /*c900*/  NOP ;  /* 0x0000000000007918 */ /* 0x000fc00000000000 */
[----:B------:R-:W-:-:S00]  /*c910*/  NOP ;  /* 0x0000000000007918 */ /* 0x000fc00000000000 */
[----:B------:R-:W-:-:S00]  /*c920*/  NOP ;  /* 0x0000000000007918 */ /* 0x000fc00000000000 */
[----:B------:R-:W-:-:S00]  /*c930*/  NOP ;  /* 0x0000000000007918 */ /* 0x000fc00000000000 */
[----:B------:R-:W-:-:S00]  /*c940*/  NOP ;  /* 0x0000000000007918 */ /* 0x000fc00000000000 */
[----:B------:R-:W-:-:S00]  /*c950*/  NOP ;  /* 0x0000000000007918 */ /* 0x000fc00000000000 */
[----:B------:R-:W-:-:S00]  /*c960*/  NOP ;  /* 0x0000000000007918 */ /* 0x000fc00000000000 */
[----:B------:R-:W-:-:S00]  /*c970*/  NOP ;  /* 0x0000000000007918 */ /* 0x000fc00000000000 */
.L_x_188:


//--------------------- .nv.global.init           --------------------------
	.section	.nv.global.init,"aw",@progbits
.nv.global.init:
	.type		$str$27,@object
	.size		$str$27,($str$28 - $str$27)
$str$27:
        /*0000*/ 	.byte	0x28, 0x61, 0x64, 0x64, 0x72, 0x65, 0x73, 0x73, 0x20, 0x26, 0x20, 0x6d, 0x61, 0x73, 0x6b, 0x29
        /*0010*/ 	.byte	0x20, 0x3d, 0x3d, 0x20, 0x30, 0x00
	.type		$str$28,@object
	.size		$str$28,($str$26 - $str$28)
$str$28:
        /*0016*/ 	.byte	0x2f, 0x74, 0x6d, 0x70, 0x2f, 0x63, 0x75, 0x74, 0x6c, 0x61, 0x73, 0x73, 0x5f, 0x73, 0x77, 0x65
        /*0026*/ 	.byte	0x65, 0x70, 0x5f, 0x73, 0x72, 0x63, 0x2f, 0x69, 0x6e, 0x63, 0x6c, 0x75, 0x64, 0x65, 0x2f, 0x63
        /*0036*/ 	.byte	0x75, 0x74, 0x65, 0x2f, 0x70, 0x6f, 0x69, 0x6e, 0x74, 0x65, 0x72, 0x5f, 0x66, 0x6c, 0x61, 0x67
        /*0046*/ 	.byte	0x67, 0x65, 0x64, 0x2e, 0x68, 0x70, 0x70, 0x00
	.type		$str$26,@object
	.size		$str$26,($str$25 - $str$26)
$str$26:
        /*004e*/ 	.byte	0x2f, 0x74, 0x6d, 0x70, 0x2f, 0x63, 0x75, 0x74, 0x6c, 0x61, 0x73, 0x73, 0x5f, 0x73, 0x77, 0x65
        /*005e*/ 	.byte	0x65, 0x70, 0x5f, 0x73, 0x72, 0x63, 0x2f, 0x69, 0x6e, 0x63, 0x6c, 0x75, 0x64, 0x65, 0x2f, 0x63
        /*006e*/ 	.byte	0x75, 0x74, 0x65, 0x2f, 0x61, 0x74, 0x6f, 0x6d, 0x2f, 0x63, 0x6f, 0x70, 0x79, 0x5f, 0x74, 0x72
        /*007e*/ 	.byte	0x61, 0x69, 0x74, 0x73, 0x5f, 0x73, 0x6d, 0x31, 0x30, 0x30, 0x2e, 0x68, 0x70, 0x70, 0x00
	.type		$str$25,@object
	.size		$str$25,(__unnamed_1 - $str$25)
$str$25:
        /*008d*/ 	.byte	0x28, 0x28, 0x75, 0x69, 0x6e, 0x74, 0x33, 0x32, 0x5f, 0x74, 0x28, 0x74, 0x68, 0x72, 0x65, 0x61
        /*009d*/ 	.byte	0x64, 0x49, 0x64, 0x78, 0x2e, 0x78, 0x29, 0x20, 0x2f, 0x20, 0x33, 0x32, 0x29, 0x20, 0x25, 0x20
        /*00ad*/ 	.byte	0x34, 0x29, 0x20, 0x3d, 0x3d, 0x20, 0x28, 0x28, 0x28, 0x74, 0x6d, 0x65, 0x6d, 0x5f, 0x61, 0x64
        /*00bd*/ 	.byte	0x64, 0x72, 0x20, 0x3e, 0x3e, 0x20, 0x31, 0x36, 0x29, 0x20, 0x2f, 0x20, 0x33, 0x32, 0x29, 0x20
        /*00cd*/ 	.byte	0x25, 0x20, 0x34, 0x29, 0x00
	.type		__unnamed_1,@object
	.size		__unnamed_1,(__unnamed_2 - __unnamed_1)
__unnamed_1:
        /*00d2*/ 	.byte	0x61, 0x75, 0x74, 0x6f, 0x20, 0x63, 0x75, 0x74, 0x65, 0x3a, 0x3a, 0x61, 0x73, 0x5f, 0x70, 0x6f
        /* <DEDUP_REMOVED lines=24> */
        /*0262*/ 	.byte	0x43, 0x3c, 0x38, 0x31, 0x39, 0x32, 0x3e, 0x3e, 0x3e, 0x3e, 0x5d, 0x00
	.type		__unnamed_2,@object
	.size		__unnamed_2,(__unnamed_3 - __unnamed_2)
__unnamed_2:
        /* <DEDUP_REMOVED lines=26> */
	.type		__unnamed_3,@object
	.size		__unnamed_3,(.L_3 - __unnamed_3)
__unnamed_3:
        /* <DEDUP_REMOVED lines=42> */
        /*06aa*/ 	.byte	0x3e, 0x3e, 0x3e, 0x3e, 0x5d, 0x00
.L_3:


//--------------------- .nv.shared._ZN7cutlass13device_kernelINS_4gemm6kernel13GemmUniversalIN4cute5tupleIJiiiiEEENS1_10collective13CollectiveMmaINS1_35MainloopSm100TmaUmmaWarpSpecializedILi4ELi2ELi2ENS5_IJNS4_1CILi2EEESB_NSA_ILi1EEEEEEEENS5_IJNSA_ILi256EEESF_NSA_ILi64EEEEEENS_12float_e4m3_tENS5_IJlSC_lEEESI_SJ_NS4_8TiledMMAINS4_8MMA_AtomIJNS4_10MMA_TraitsINS4_25SM100_MMA_F8F6F4_2x1SM_SSEJSI_SI_fSF_SF_NS4_17integral_constantINS4_4UMMA5MajorELSQ_0EEESR_NSO_INSP_7ScaleInELSS_0EEEST_EEEEEENS4_6LayoutINS5_IJSC_SC_SC_EEENS5_IJNSA_ILi0EEESY_SY_EEEEENS5_IJNS4_10UnderscoreES11_S11_EEEEENS4_28SM100_TMA_2SM_LOAD_MULTICASTENS4_14ComposedLayoutINS4_7SwizzleILi2ELi4ELi3EEENS4_18smem_ptr_flag_bitsILi8EEENSW_INS5_IJNSA_ILi8EEESG_EEENS5_IJSG_SC_EEEEEEEvNS4_8identityENS4_18SM100_TMA_2SM_LOADES1E_vS1F_EENS_8epilogue10collective18CollectiveEpilogueINS1I_23Sm100TmaWarpSpecializedILi4ELi2ELi64ELb0ELb0EEEJNS5_IJNSA_ILi128EEESF_SG_EEENS5_IJNSW_IS1N_SC_EENSW_ISG_SC_EEEEESI_SJ_SI_SJ_NS1I_6fusion15FusionCallbacksIS1M_NS1S_17LinearCombinationISI_fSI_fLNS_15FloatRoundStyleE2EEES1O_S1R_JEEENS4_5SM1004TMEM4LOAD26SM100_TMEM_LOAD_32dp32b64xENS4_13SM90_TMA_LOADES1E_NS4_39AutoVectorizingCopyWithAssumedAlignmentILi128EEENS4_14SM90_TMA_STOREES1E_S24_S24_EEEvvEEEEvNT_6ParamsE --------------------------
	.section	.nv.shared._ZN7cutlass13device_kernelINS_4gemm6kernel13GemmUniversalIN4cute5tupleIJiiiiEEENS1_10collective13CollectiveMmaINS1_35MainloopSm100TmaUmmaWarpSpecializedILi4ELi2ELi2ENS5_IJNS4_1CILi2EEESB_NSA_ILi1EEEEEEEENS5_IJNSA_ILi256EEESF_NSA_ILi64EEEEEENS_12float_e4m3_tENS5_IJlSC_lEEESI_SJ_NS4_8TiledMMAINS4_8MMA_AtomIJNS4_10MMA_TraitsINS4_25SM100_MMA_F8F6F4_2x1SM_SSEJSI_SI_fSF_SF_NS4_17integral_constantINS4_4UMMA5MajorELSQ_0EEESR_NSO_INSP_7ScaleInELSS_0EEEST_EEEEEENS4_6LayoutINS5_IJSC_SC_SC_EEENS5_IJNSA_ILi0EEESY_SY_EEEEENS5_IJNS4_10UnderscoreES11_S11_EEEEENS4_28SM100_TMA_2SM_LOAD_MULTICASTENS4_14ComposedLayoutINS4_7SwizzleILi2ELi4ELi3EEENS4_18smem_ptr_flag_bitsILi8EEENSW_INS5_IJNSA_ILi8EEESG_EEENS5_IJSG_SC_EEEEEEEvNS4_8identityENS4_18SM100_TMA_2SM_LOADES1E_vS1F_EENS_8epilogue10collective18CollectiveEpilogueINS1I_23Sm100TmaWarpSpecializedILi4ELi2ELi64ELb0ELb0EEEJNS5_IJNSA_ILi128EEESF_SG_EEENS5_IJNSW_IS1N_SC_EENSW_ISG_SC_EEEEESI_SJ_SI_SJ_NS1I_6fusion15FusionCallbacksIS1M_NS1S_17LinearCombinationISI_fSI_fLNS_15FloatRoundStyleE2EEES1O_S1R_JEEENS4_5SM1004TMEM4LOAD26SM100_TMEM_LOAD_32dp32b64xENS4_13SM90_TMA_LOADES1E_NS4_39AutoVectorizingCopyWithAssumedAlignmentILi128EEENS4_14SM90_TMA_STOREES1E_S24_S24_EEEvvEEEEvNT_6ParamsE,"aw",@nobits
	.sectionflags	@""
	.align	16
	.zero		1024


//--------------------- .nv.shared.reserved.0     --------------------------
	.section	.nv.shared.reserved.0,"aw",@nobits
	.weak		__nv_reservedSMEM_offset_0_alias
	.size		__nv_reservedSMEM_offset_0_alias, 0, 64
	.other		__nv_reservedSMEM_offset_0_alias,@"STO_CUDA_RESERVED_SHARED STV_DEFAULT"
__nv_reservedSMEM_offset_0_alias:
	.zero		0
.nv.shared.reserved.0:
	.zero		64
	.weak		__nv_reservedSMEM_tcgen05_partition
	.type		__nv_reservedSMEM_tcgen05_partition,@object
	.size		__nv_reservedSMEM_tcgen05_partition,(.L_0 - __nv_reservedSMEM_tcgen05_partition)
__nv_reservedSMEM_tcgen05_partition:
	.zero		32
.L_0:


//--------------------- .nv.global                --------------------------
	.section	.nv.global,"aw",@nobits
.nv.global:
	.type		_ZN39_INTERNAL_21704feb_4_k_cu_84657c71_93664cute1_E,@object
	.size		_ZN39_INTERNAL_21704feb_4_k_cu_84657c71_93664cute1_E,(_ZN39_INTERNAL_21704feb_4_k_cu_84657c71_93664cuda3std3__45__cpo6cbeginE - _ZN39_INTERNAL_21704feb_4_k_cu_84657c71_93664cute1_E)
_ZN39_INTERNAL_21704feb_4_k_cu_84657c71_93664cute1_E:
	.zero		1
	.type		_ZN39_INTERNAL_21704feb_4_k_cu_84657c71_93664cuda3std3__45__cpo6cbeginE,@object
	.size		_ZN39_INTERNAL_21704feb_4_k_cu_84657c71_93664cuda3std3__45__cpo6cbeginE,(_ZN39_INTERNAL_21704feb_4_k_cu_84657c71_93664cuda3std3__48in_placeE - _ZN39_INTERNAL_21704feb_4_k_cu_84657c71_93664cuda3std3__45__cpo6cbeginE)
_ZN39_INTERNAL_21704feb_4_k_cu_84657c71_93664cuda3std3__45__cpo6cbeginE:
	.zero		1
	.type		_ZN39_INTERNAL_21704feb_4_k_cu_84657c71_93664cuda3std3__48in_placeE,@object
	.size		_ZN39_INTERNAL_21704feb_4_k_cu_84657c71_93664cuda3std3__48in_placeE,(_ZN39_INTERNAL_21704feb_4_k_cu_84657c71_93664cuda3std6ranges3__45__cpo9iter_moveE - _ZN39_INTERNAL_21704feb_4_k_cu_84657c71_93664cuda3std3__48in_placeE)
_ZN39_INTERNAL_21704feb_4_k_cu_84657c71_93664cuda3std3__48in_placeE:
	.zero		1
	.type		_ZN39_INTERNAL_21704feb_4_k_cu_84657c71_93664cuda3std6ranges3__45__cpo9iter_moveE,@object
	.size		_ZN39_INTERNAL_21704feb_4_k_cu_84657c71_93664cuda3std6ranges3__45__cpo9iter_moveE,(_ZN39_INTERNAL_21704feb_4_k_cu_84657c71_93664cuda3std3__45__cpo5beginE - _ZN39_INTERNAL_21704feb_4_k_cu_84657c71_93664cuda3std6ranges3__45__cpo9iter_moveE)
_ZN39_INTERNAL_21704feb_4_k_cu_84657c71_93664cuda3std6ranges3__45__cpo9iter_moveE:
	.zero		1
	.type		_ZN39_INTERNAL_21704feb_4_k_cu_84657c71_93664cuda3std3__45__cpo5beginE,@object
	.size		_ZN39_INTERNAL_21704feb_4_k_cu_84657c71_93664cuda3std3__45__cpo5beginE,(_ZN39_INTERNAL_21704feb_4_k_cu_84657c71_93664cuda3std3__441_GLOBAL__N__21704feb_4_k_cu_84657c71_93666ignoreE - _ZN39_INTERNAL_21704feb_4_k_cu_84657c71_93664cuda3std3__45__cpo5beginE)
_ZN39_INTERNAL_21704feb_4_k_cu_84657c71_93664cuda3std3__45__cpo5beginE:
	.zero		1
	.type		_ZN39_INTERNAL_21704feb_4_k_cu_84657c71_93664cuda3std3__441_GLOBAL__N__21704feb_4_k_cu_84657c71_93666ignoreE,@object
	.size		_ZN39_INTERNAL_21704feb_4_k_cu_84657c71_93664cuda3std3__441_GLOBAL__N__21704feb_4_k_cu_84657c71_93666ignoreE,(_ZN39_INTERNAL_21704feb_4_k_cu_84657c71_93664cute7productE - _ZN39_INTERNAL_21704feb_4_k_cu_84657c71_93664cuda3std3__441_GLOBAL__N__21704feb_4_k_cu_84657c71_93666ignoreE)
_ZN39_INTERNAL_21704feb_4_k_cu_84657c71_93664cuda3std3__441_GLOBAL__N__21704feb_4_k_cu_84657c71_93666ignoreE:
	.zero		1
	.type		_ZN39_INTERNAL_21704feb_4_k_cu_84657c71_93664cute7productE,@object
	.size		_ZN39_INTERNAL_21704feb_4_k_cu_84657c71_93664cute7productE,(_ZN39_INTERNAL_21704feb_4_k_cu_84657c71_93664cuda3std3__45__cpo3endE - _ZN39_INTERNAL_21704feb_4_k_cu_84657c71_93664cute7productE)
_ZN39_INTERNAL_21704feb_4_k_cu_84657c71_93664cute7productE:
	.zero		1
	.type		_ZN39_INTERNAL_21704feb_4_k_cu_84657c71_93664cuda3std3__45__cpo3endE,@object
	.size		_ZN39_INTERNAL_21704feb_4_k_cu_84657c71_93664cuda3std3__45__cpo3endE,(_ZN39_INTERNAL_21704feb_4_k_cu_84657c71_93664cuda3std3__419piecewise_constructE - _ZN39_INTERNAL_21704feb_4_k_cu_84657c71_93664cuda3std3__45__cpo3endE)
_ZN39_INTERNAL_21704feb_4_k_cu_84657c71_93664cuda3std3__45__cpo3endE:
	.zero		1
	.type		_ZN39_INTERNAL_21704feb_4_k_cu_84657c71_93664cuda3std3__419piecewise_constructE,@object
	.size		_ZN39_INTERNAL_21704feb_4_k_cu_84657c71_93664cuda3std3__419piecewise_constructE,(_ZN39_INTERNAL_21704feb_4_k_cu_84657c71_93664cuda3std3__45__cpo4cendE - _ZN39_INTERNAL_21704feb_4_k_cu_84657c71_93664cuda3std3__419piecewise_constructE)
_ZN39_INTERNAL_21704feb_4_k_cu_84657c71_93664cuda3std3__419piecewise_constructE:
	.zero		1
	.type		_ZN39_INTERNAL_21704feb_4_k_cu_84657c71_93664cuda3std3__45__cpo4cendE,@object
	.size		_ZN39_INTERNAL_21704feb_4_k_cu_84657c71_93664cuda3std3__45__cpo4cendE,(_ZN39_INTERNAL_21704feb_4_k_cu_84657c71_93664cuda3std6ranges3__45__cpo4swapE - _ZN39_INTERNAL_21704feb_4_k_cu_84657c71_93664cuda3std3__45__cpo4cendE)
_ZN39_INTERNAL_21704feb_4_k_cu_84657c71_93664cuda3std3__45__cpo4cendE:
	.zero		1
	.type		_ZN39_INTERNAL_21704feb_4_k_cu_84657c71_93664cuda3std6ranges3__45__cpo4swapE,@object
	.size		_ZN39_INTERNAL_21704feb_4_k_cu_84657c71_93664cuda3std6ranges3__45__cpo4swapE,(.L_11 - _ZN39_INTERNAL_21704feb_4_k_cu_84657c71_93664cuda3std6ranges3__45__cpo4swapE)
_ZN39_INTERNAL_21704feb_4_k_cu_84657c71_93664cuda3std6ranges3__45__cpo4swapE:
	.zero		1
.L_11:


//--------------------- .nv.constant0._ZN7cutlass13device_kernelINS_4gemm6kernel13GemmUniversalIN4cute5tupleIJiiiiEEENS1_10collective13CollectiveMmaINS1_35MainloopSm100TmaUmmaWarpSpecializedILi4ELi2ELi2ENS5_IJNS4_1CILi2EEESB_NSA_ILi1EEEEEEEENS5_IJNSA_ILi256EEESF_NSA_ILi64EEEEEENS_12float_e4m3_tENS5_IJlSC_lEEESI_SJ_NS4_8TiledMMAINS4_8MMA_AtomIJNS4_10MMA_TraitsINS4_25SM100_MMA_F8F6F4_2x1SM_SSEJSI_SI_fSF_SF_NS4_17integral_constantINS4_4UMMA5MajorELSQ_0EEESR_NSO_INSP_7ScaleInELSS_0EEEST_EEEEEENS4_6LayoutINS5_IJSC_SC_SC_EEENS5_IJNSA_ILi0EEESY_SY_EEEEENS5_IJNS4_10UnderscoreES11_S11_EEEEENS4_28SM100_TMA_2SM_LOAD_MULTICASTENS4_14ComposedLayoutINS4_7SwizzleILi2ELi4ELi3EEENS4_18smem_ptr_flag_bitsILi8EEENSW_INS5_IJNSA_ILi8EEESG_EEENS5_IJSG_SC_EEEEEEEvNS4_8identityENS4_18SM100_TMA_2SM_LOADES1E_vS1F_EENS_8epilogue10collective18CollectiveEpilogueINS1I_23Sm100TmaWarpSpecializedILi4ELi2ELi64ELb0ELb0EEEJNS5_IJNSA_ILi128EEESF_SG_EEENS5_IJNSW_IS1N_SC_EENSW_ISG_SC_EEEEESI_SJ_SI_SJ_NS1I_6fusion15FusionCallbacksIS1M_NS1S_17LinearCombinationISI_fSI_fLNS_15FloatRoundStyleE2EEES1O_S1R_JEEENS4_5SM1004TMEM4LOAD26SM100_TMEM_LOAD_32dp32b64xENS4_13SM90_TMA_LOADES1E_NS4_39AutoVectorizingCopyWithAssumedAlignmentILi128EEENS4_14SM90_TMA_STOREES1E_S24_S24_EEEvvEEEEvNT_6ParamsE --------------------------
	.section	.nv.constant0._ZN7cutlass13device_kernelINS_4gemm6kernel13GemmUniversalIN4cute5tupleIJiiiiEEENS1_10collective13CollectiveMmaINS1_35MainloopSm100TmaUmmaWarpSpecializedILi4ELi2ELi2ENS5_IJNS4_1CILi2EEESB_NSA_ILi1EEEEEEEENS5_IJNSA_ILi256EEESF_NSA_ILi64EEEEEENS_12float_e4m3_tENS5_IJlSC_lEEESI_SJ_NS4_8TiledMMAINS4_8MMA_AtomIJNS4_10MMA_TraitsINS4_25SM100_MMA_F8F6F4_2x1SM_SSEJSI_SI_fSF_SF_NS4_17integral_constantINS4_4UMMA5MajorELSQ_0EEESR_NSO_INSP_7ScaleInELSS_0EEEST_EEEEEENS4_6LayoutINS5_IJSC_SC_SC_EEENS5_IJNSA_ILi0EEESY_SY_EEEEENS5_IJNS4_10UnderscoreES11_S11_EEEEENS4_28SM100_TMA_2SM_LOAD_MULTICASTENS4_14ComposedLayoutINS4_7SwizzleILi2ELi4ELi3EEENS4_18smem_ptr_flag_bitsILi8EEENSW_INS5_IJNSA_ILi8EEESG_EEENS5_IJSG_SC_EEEEEEEvNS4_8identityENS4_18SM100_TMA_2SM_LOADES1E_vS1F_EENS_8epilogue10collective18CollectiveEpilogueINS1I_23Sm100TmaWarpSpecializedILi4ELi2ELi64ELb0ELb0EEEJNS5_IJNSA_ILi128EEESF_SG_EEENS5_IJNSW_IS1N_SC_EENSW_ISG_SC_EEEEESI_SJ_SI_SJ_NS1I_6fusion15FusionCallbacksIS1M_NS1S_17LinearCombinationISI_fSI_fLNS_15FloatRoundStyleE2EEES1O_S1R_JEEENS4_5SM1004TMEM4LOAD26SM100_TMEM_LOAD_32dp32b64xENS4_13SM90_TMA_LOADES1E_NS4_39AutoVectorizingCopyWithAssumedAlignmentILi128EEENS4_14SM90_TMA_STOREES1E_S24_S24_EEEvvEEEEvNT_6ParamsE,"a",@progbits
	.sectionflags	@""
	.align	4
.nv.constant0._ZN7cutlass13device_kernelINS_4gemm6kernel13GemmUniversalIN4cute5tupleIJiiiiEEENS1_10collective13CollectiveMmaINS1_35MainloopSm100TmaUmmaWarpSpecializedILi4ELi2ELi2ENS5_IJNS4_1CILi2EEESB_NSA_ILi1EEEEEEEENS5_IJNSA_ILi256EEESF_NSA_ILi64EEEEEENS_12float_e4m3_tENS5_IJlSC_lEEESI_SJ_NS4_8TiledMMAINS4_8MMA_AtomIJNS4_10MMA_TraitsINS4_25SM100_MMA_F8F6F4_2x1SM_SSEJSI_SI_fSF_SF_NS4_17integral_constantINS4_4UMMA5MajorELSQ_0EEESR_NSO_INSP_7ScaleInELSS_0EEEST_EEEEEENS4_6LayoutINS5_IJSC_SC_SC_EEENS5_IJNSA_ILi0EEESY_SY_EEEEENS5_IJNS4_10UnderscoreES11_S11_EEEEENS4_28SM100_TMA_2SM_LOAD_MULTICASTENS4_14ComposedLayoutINS4_7SwizzleILi2ELi4ELi3EEENS4_18smem_ptr_flag_bitsILi8EEENSW_INS5_IJNSA_ILi8EEESG_EEENS5_IJSG_SC_EEEEEEEvNS4_8identityENS4_18SM100_TMA_2SM_LOADES1E_vS1F_EENS_8epilogue10collective18CollectiveEpilogueINS1I_23Sm100TmaWarpSpecializedILi4ELi2ELi64ELb0ELb0EEEJNS5_IJNSA_ILi128EEESF_SG_EEENS5_IJNSW_IS1N_SC_EENSW_ISG_SC_EEEEESI_SJ_SI_SJ_NS1I_6fusion15FusionCallbacksIS1M_NS1S_17LinearCombinationISI_fSI_fLNS_15FloatRoundStyleE2EEES1O_S1R_JEEENS4_5SM1004TMEM4LOAD26SM100_TMEM_LOAD_32dp32b64xENS4_13SM90_TMA_LOADES1E_NS4_39AutoVectorizingCopyWithAssumedAlignmentILi128EEENS4_14SM90_TMA_STOREES1E_S24_S24_EEEvvEEEEvNT_6ParamsE:
	.zero		2944


//--------------------- SYMBOLS --------------------------

	.type		.nv.reservedSmem.offset0,@object
	.size		.nv.reservedSmem.offset0,0x4
	.type		.nv.reservedSmem.cap,@object
	.size		.nv.reservedSmem.cap,0x4
	.type		__assertfail,@function
